	.target	sm_100a

	.elftype	@"ET_EXEC"


//--------------------- .note.nv.tkinfo           --------------------------
	.section	.note.nv.tkinfo,"",@"SHT_NOTE"
	.sectionflags	@"SHF_NOTE_NV_TKINFO"
	.tkinfo
        /*0018*/ 	.word	0x00000081
        /*0030*/ 	.string	""
        /*0030*/ 	.string	"ptxas-blackwell"
        /*0030*/ 	.string	"Cuda compilation tools, release 12.9, V12.9.86"
        /*0030*/ 	.string	"Build cuda_12.9.r12.9/compiler.36037853_0"
        /*0030*/ 	.string	"-v  -suppress-debug-info  -lineinfo  -arch sm_100a "



//--------------------- .note.nv.cuver            --------------------------
	.section	.note.nv.cuver,"",@"SHT_NOTE"
	.sectionflags	@"SHF_NOTE_NV_CUVER"
        /*0018*/ 	.short	0x0001
        /*001a*/ 	.short	0x0064
        /*001c*/ 	.short	0x0001
        /*001e*/ 	.short	0x0000
        /*0020*/ 	.short	0x0001
        /*0022*/ 	.short	0x0000


//--------------------- .nv.info                  --------------------------
	.section	.nv.info,"",@"SHT_CUDA_INFO"
	.align	4


	//----- nvinfo : EIATTR_REGCOUNT
	.align		4
        /*0000*/ 	.byte	0x04, 0x2f
        /*0002*/ 	.short	(.L_4 - .L_3)
	.align		4
.L_3:
        /*0004*/ 	.word	index@(gluon_tcgen05)
        /*0008*/ 	.word	0x00000027


	//----- nvinfo : EIATTR_FRAME_SIZE
	.align		4
.L_4:
        /*000c*/ 	.byte	0x04, 0x11
        /*000e*/ 	.short	(.L_6 - .L_5)
	.align		4
.L_5:
        /*0010*/ 	.word	index@($__internal_2_$__cuda_sm10x_tcgen05_guardrail_trap_unallocated_columns_being_dealloced)
        /*0014*/ 	.word	0x00000000


	//----- nvinfo : EIATTR_FRAME_SIZE
	.align		4
.L_6:
        /*0018*/ 	.byte	0x04, 0x11
        /*001a*/ 	.short	(.L_8 - .L_7)
	.align		4
.L_7:
        /*001c*/ 	.word	index@($__internal_1_$__cuda_sm10x_tcgen05_guardrail_trap_phase_invalid_during_alloc)
        /*0020*/ 	.word	0x00000000


	//----- nvinfo : EIATTR_FRAME_SIZE
	.align		4
.L_8:
        /*0024*/ 	.byte	0x04, 0x11
        /*0026*/ 	.short	(.L_10 - .L_9)
	.align		4
.L_9:
        /*0028*/ 	.word	index@($__internal_0_$__cuda_sm10x_tcgen05_guardrail_trap_col_being_dealloced_not_returned_by_alloc)
        /*002c*/ 	.word	0x00000000


	//----- nvinfo : EIATTR_FRAME_SIZE
	.align		4
.L_10:
        /*0030*/ 	.byte	0x04, 0x11
        /*0032*/ 	.short	(.L_12 - .L_11)
	.align		4
.L_11:
        /*0034*/ 	.word	index@(gluon_tcgen05)
        /*0038*/ 	.word	0x00000000


	//----- nvinfo : EIATTR_MIN_STACK_SIZE
	.align		4
.L_12:
        /*003c*/ 	.byte	0x04, 0x12
        /*003e*/ 	.short	(.L_14 - .L_13)
	.align		4
.L_13:
        /*0040*/ 	.word	index@(gluon_tcgen05)
        /*0044*/ 	.word	0x00000000
.L_14:


//--------------------- .nv.info.gluon_tcgen05    --------------------------
	.section	.nv.info.gluon_tcgen05,"",@"SHT_CUDA_INFO"
	.sectionflags	@""
	.align	4


	//----- nvinfo : EIATTR_CUDA_API_VERSION
	.align		4
        /*0000*/ 	.byte	0x04, 0x37
        /*0002*/ 	.short	(.L_16 - .L_15)
.L_15:
        /*0004*/ 	.word	0x00000081


	//----- nvinfo : EIATTR_KPARAM_INFO
	.align		4
.L_16:
        /*0008*/ 	.byte	0x04, 0x17
        /*000a*/ 	.short	(.L_18 - .L_17)
.L_17:
        /*000c*/ 	.word	0x00000000
        /*0010*/ 	.short	0x000a
        /*0012*/ 	.short	0x0048
        /*0014*/ 	.byte	0x00, 0xf4, 0x21, 0x00


	//----- nvinfo : EIATTR_KPARAM_INFO
	.align		4
.L_18:
        /*0018*/ 	.byte	0x04, 0x17
        /*001a*/ 	.short	(.L_20 - .L_19)
.L_19:
        /*001c*/ 	.word	0x00000000
        /*0020*/ 	.short	0x0009
        /*0022*/ 	.short	0x0040
        /*0024*/ 	.byte	0x00, 0xf4, 0x21, 0x00


	//----- nvinfo : EIATTR_KPARAM_INFO
	.align		4
.L_20:
        /*0028*/ 	.byte	0x04, 0x17
        /*002a*/ 	.short	(.L_22 - .L_21)
.L_21:
        /*002c*/ 	.word	0x00000000
        /*0030*/ 	.short	0x0008
        /*0032*/ 	.short	0x0038
        /*0034*/ 	.byte	0x00, 0xf0, 0x21, 0x00


	//----- nvinfo : EIATTR_KPARAM_INFO
	.align		4
.L_22:
        /*0038*/ 	.byte	0x04, 0x17
        /*003a*/ 	.short	(.L_24 - .L_23)
.L_23:
        /*003c*/ 	.word	0x00000000
        /*0040*/ 	.short	0x0007
        /*0042*/ 	.short	0x0030
        /*0044*/ 	.byte	0x00, 0xf0, 0x21, 0x00


	//----- nvinfo : EIATTR_KPARAM_INFO
	.align		4
.L_24:
        /*0048*/ 	.byte	0x04, 0x17
        /*004a*/ 	.short	(.L_26 - .L_25)
.L_25:
        /*004c*/ 	.word	0x00000000
        /*0050*/ 	.short	0x0006
        /*0052*/ 	.short	0x0028
        /*0054*/ 	.byte	0x00, 0xf0, 0x21, 0x00


	//----- nvinfo : EIATTR_KPARAM_INFO
	.align		4
.L_26:
        /*0058*/ 	.byte	0x04, 0x17
        /*005a*/ 	.short	(.L_28 - .L_27)
.L_27:
        /*005c*/ 	.word	0x00000000
        /*0060*/ 	.short	0x0005
        /*0062*/ 	.short	0x0020
        /*0064*/ 	.byte	0x00, 0xf0, 0x11, 0x00


	//----- nvinfo : EIATTR_KPARAM_INFO
	.align		4
.L_28:
        /*0068*/ 	.byte	0x04, 0x17
        /*006a*/ 	.short	(.L_30 - .L_29)
.L_29:
        /*006c*/ 	.word	0x00000000
        /*0070*/ 	.short	0x0004
        /*0072*/ 	.short	0x001c
        /*0074*/ 	.byte	0x00, 0xf0, 0x11, 0x00


	//----- nvinfo : EIATTR_KPARAM_INFO
	.align		4
.L_30:
        /*0078*/ 	.byte	0x04, 0x17
        /*007a*/ 	.short	(.L_32 - .L_31)
.L_31:
        /*007c*/ 	.word	0x00000000
        /*0080*/ 	.short	0x0003
        /*0082*/ 	.short	0x0018
        /*0084*/ 	.byte	0x00, 0xf0, 0x11, 0x00


	//----- nvinfo : EIATTR_KPARAM_INFO
	.align		4
.L_32:
        /*0088*/ 	.byte	0x04, 0x17
        /*008a*/ 	.short	(.L_34 - .L_33)
.L_33:
        /*008c*/ 	.word	0x00000000
        /*0090*/ 	.short	0x0002
        /*0092*/ 	.short	0x0010
        /*0094*/ 	.byte	0x00, 0xf4, 0x21, 0x00


	//----- nvinfo : EIATTR_KPARAM_INFO
	.align		4
.L_34:
        /*0098*/ 	.byte	0x04, 0x17
        /*009a*/ 	.short	(.L_36 - .L_35)
.L_35:
        /*009c*/ 	.word	0x00000000
        /*00a0*/ 	.short	0x0001
        /*00a2*/ 	.short	0x0008
        /*00a4*/ 	.byte	0x00, 0xf4, 0x21, 0x00


	//----- nvinfo : EIATTR_KPARAM_INFO
	.align		4
.L_36:
        /*00a8*/ 	.byte	0x04, 0x17
        /*00aa*/ 	.short	(.L_38 - .L_37)
.L_37:
        /*00ac*/ 	.word	0x00000000
        /*00b0*/ 	.short	0x0000
        /*00b2*/ 	.short	0x0000
        /*00b4*/ 	.byte	0x00, 0xf4, 0x21, 0x00


	//----- nvinfo : EIATTR_AT_ENTRY_FRAGMENTS
	.align		4
.L_38:
        /*00b8*/ 	.byte	0x04, 0x4f
        /*00ba*/ 	.short	(.L_40 - .L_39)


	//   ....[0]....
.L_39:
        /*00bc*/ 	.word	0x00000004


	//----- nvinfo : EIATTR_RESERVED_SMEM_USED
	.align		4
.L_40:
        /*00c0*/ 	.byte	0x01, 0x41
	.zero		2


	//----- nvinfo : EIATTR_SPARSE_MMA_MASK
	.align		4
        /*00c4*/ 	.byte	0x03, 0x50
        /*00c6*/ 	.short	0x0000


	//----- nvinfo : EIATTR_TCGEN05_1CTA_USED
	.align		4
        /*00c8*/ 	.byte	0x01, 0x51
	.zero		2


	//----- nvinfo : EIATTR_MAXREG_COUNT
	.align		4
        /*00cc*/ 	.byte	0x03, 0x1b
        /*00ce*/ 	.short	0x00ff


	//----- nvinfo : EIATTR_NUM_BARRIERS
	.align		4
        /*00d0*/ 	.byte	0x02, 0x4c
        /*00d2*/ 	.byte	0x01
	.zero		1


	//----- nvinfo : EIATTR_INT_WARP_WIDE_INSTR_OFFSETS
	.align		4
        /*00d4*/ 	.byte	0x04, 0x31
        /*00d6*/ 	.short	(.L_42 - .L_41)


	//   ....[0]....
.L_41:
        /*00d8*/ 	.word	0x00001640


	//   ....[1]....
        /*00dc*/ 	.word	0x00001660


	//   ....[2]....
        /*00e0*/ 	.word	0x000016f0


	//   ....[3]....
        /*00e4*/ 	.word	0x000018b0


	//   ....[4]....
        /*00e8*/ 	.word	0x000018c0


	//   ....[5]....
        /*00ec*/ 	.word	0x000018d0


	//   ....[6]....
        /*00f0*/ 	.word	0x000018e0


	//   ....[7]....
        /*00f4*/ 	.word	0x00001b80


	//   ....[8]....
        /*00f8*/ 	.word	0x00001b90


	//   ....[9]....
        /*00fc*/ 	.word	0x00001d00


	//   ....[10]....
        /*0100*/ 	.word	0x00001d50


	//   ....[11]....
        /*0104*/ 	.word	0x00001d60


	//   ....[12]....
        /*0108*/ 	.word	0x00001d90


	//   ....[13]....
        /*010c*/ 	.word	0x00001fa0


	//   ....[14]....
        /*0110*/ 	.word	0x00001fb0


	//   ....[15]....
        /*0114*/ 	.word	0x00002280


	//   ....[16]....
        /*0118*/ 	.word	0x00002290


	//   ....[17]....
        /*011c*/ 	.word	0x000025d0


	//   ....[18]....
        /*0120*/ 	.word	0x00002620


	//----- nvinfo : EIATTR_COOP_GROUP_MASK_REGIDS
	.align		4
.L_42:
        /*0124*/ 	.byte	0x04, 0x29
        /*0126*/ 	.short	(.L_44 - .L_43)


	//   ....[0]....
.L_43:
        /*0128*/ 	.word	0xffffffff


	//   ....[1]....
        /*012c*/ 	.word	0xffffffff


	//   ....[2]....
        /*0130*/ 	.word	0xffffffff


	//   ....[3]....
        /*0134*/ 	.word	0xffffffff


	//   ....[4]....
        /*0138*/ 	.word	0xffffffff


	//   ....[5]....
        /*013c*/ 	.word	0xffffffff


	//   ....[6]....
        /*0140*/ 	.word	0xffffffff


	//   ....[7]....
        /*0144*/ 	.word	0xffffffff


	//   ....[8]....
        /*0148*/ 	.word	0xffffffff


	//   ....[9]....
        /*014c*/ 	.word	0xffffffff


	//----- nvinfo : EIATTR_COOP_GROUP_INSTR_OFFSETS
	.align		4
.L_44:
        /*0150*/ 	.byte	0x04, 0x28
        /*0152*/ 	.short	(.L_46 - .L_45)


	//   ....[0]....
.L_45:
        /*0154*/ 	.word	0x00000050


	//   ....[1]....
        /*0158*/ 	.word	0x00000310


	//   ....[2]....
        /*015c*/ 	.word	0x000004f0


	//   ....[3]....
        /*0160*/ 	.word	0x000009a0


	//   ....[4]....
        /*0164*/ 	.word	0x00000ae0


	//   ....[5]....
        /*0168*/ 	.word	0x00000f50


	//   ....[6]....
        /*016c*/ 	.word	0x00001090


	//   ....[7]....
        /*0170*/ 	.word	0x000014e0


	//   ....[8]....
        /*0174*/ 	.word	0x00002460


	//   ....[9]....
        /*0178*/ 	.word	0x000026d0


	//----- nvinfo : EIATTR_VRC_CTA_INIT_COUNT
	.align		4
.L_46:
        /*017c*/ 	.byte	0x02, 0x4a
        /*017e*/ 	.byte	0x80
	.zero		1


	//----- nvinfo : EIATTR_MBARRIER_INSTR_OFFSETS
	.align		4
        /*0180*/ 	.byte	0x04, 0x39
        /*0182*/ 	.short	(.L_48 - .L_47)


	//   ....[0]....
.L_47:
        /*0184*/ 	.word	0x00001710
        /*0188*/ 	.word	0x000000ff
        /*018c*/ 	.word	0x00004000
        /*0190*/ 	.short	0x0100
        /*0192*/ 	.byte	0x08
	.zero		1


	//   ....[1]....
        /*0194*/ 	.word	0x00001720
        /*0198*/ 	.word	0x000000ff
        /*019c*/ 	.word	0x00004010
        /*01a0*/ 	.short	0x0100
        /*01a2*/ 	.byte	0x08
	.zero		1


	//   ....[2]....
        /*01a4*/ 	.word	0x000017d0
        /*01a8*/ 	.word	0x000000ff
        /*01ac*/ 	.word	0x00004008
        /*01b0*/ 	.short	0x0100
        /*01b2*/ 	.byte	0x08
	.zero		1


	//   ....[3]....
        /*01b4*/ 	.word	0x000017e0
        /*01b8*/ 	.word	0x000000ff
        /*01bc*/ 	.word	0x00004018
        /*01c0*/ 	.short	0x0100
        /*01c2*/ 	.byte	0x08
	.zero		1


	//   ....[4]....
        /*01c4*/ 	.word	0x000019c0
        /*01c8*/ 	.word	0x000000ff
        /*01cc*/ 	.word	0x00004000
        /*01d0*/ 	.short	0x010a
        /*01d2*/ 	.byte	0x08
	.zero		1


	//   ....[5]....
        /*01d4*/ 	.word	0x00001be0
        /*01d8*/ 	.word	0x000000ff
        /*01dc*/ 	.word	0x00004010
        /*01e0*/ 	.short	0x010a
        /*01e2*/ 	.byte	0x08
	.zero		1


	//   ....[6]....
        /*01e4*/ 	.word	0x00001e00
        /*01e8*/ 	.word	0x000000ff
        /*01ec*/ 	.word	0x00004000
        /*01f0*/ 	.short	0x010a
        /*01f2*/ 	.byte	0x1c
	.zero		1


	//   ....[7]....
        /*01f4*/ 	.word	0x00001ff0
        /*01f8*/ 	.word	0x000000ff
        /*01fc*/ 	.word	0x00004010
        /*0200*/ 	.short	0x010a
        /*0202*/ 	.byte	0x1c
	.zero		1


	//   ....[8]....
        /*0204*/ 	.word	0x000020d0
        /*0208*/ 	.word	0x000000ff
        /*020c*/ 	.word	0x00004000
        /*0210*/ 	.short	0x0108
        /*0212*/ 	.byte	0x08
	.zero		1


	//   ....[9]....
        /*0214*/ 	.word	0x000020e0
        /*0218*/ 	.word	0x000000ff
        /*021c*/ 	.word	0x00004010
        /*0220*/ 	.short	0x0108
        /*0222*/ 	.byte	0x08
	.zero		1


	//   ....[10]....
        /*0224*/ 	.word	0x00002130
        /*0228*/ 	.word	0x000000ff
        /*022c*/ 	.word	0x00004008
        /*0230*/ 	.short	0x0108
        /*0232*/ 	.byte	0x08
	.zero		1


	//   ....[11]....
        /*0234*/ 	.word	0x00002140
        /*0238*/ 	.word	0x000000ff
        /*023c*/ 	.word	0x00004018
        /*0240*/ 	.short	0x0108
        /*0242*/ 	.byte	0x08
	.zero		1


	//   ....[12]....
        /*0244*/ 	.word	0x000026f0
        /*0248*/ 	.word	0x000000ff
        /*024c*/ 	.word	0x00004000
        /*0250*/ 	.short	0x010a
        /*0252*/ 	.byte	0x08
	.zero		1


	//   ....[13]....
        /*0254*/ 	.word	0x00002720
        /*0258*/ 	.word	0x000000ff
        /*025c*/ 	.word	0x00004010
        /*0260*/ 	.short	0x010a
        /*0262*/ 	.byte	0x08
	.zero		1


	//   ....[14]....
        /*0264*/ 	.word	0x00002750
        /*0268*/ 	.word	0x000000ff
        /*026c*/ 	.word	0x00004000
        /*0270*/ 	.short	0x010a
        /*0272*/ 	.byte	0x1c
	.zero		1


	//   ....[15]....
        /*0274*/ 	.word	0x00002780
        /*0278*/ 	.word	0x000000ff
        /*027c*/ 	.word	0x00004010
        /*0280*/ 	.short	0x010a
        /*0282*/ 	.byte	0x1c
	.zero		1


	//----- nvinfo : EIATTR_NUM_MBARRIERS
	.align		4
.L_48:
        /*0284*/ 	.byte	0x03, 0x38
        /*0286*/ 	.short	0x0004


	//----- nvinfo : EIATTR_EXIT_INSTR_OFFSETS
	.align		4
        /*0288*/ 	.byte	0x04, 0x1c
        /*028a*/ 	.short	(.L_50 - .L_49)


	//   ....[0]....
.L_49:
        /*028c*/ 	.word	0x000026e0


	//----- nvinfo : EIATTR_REQNTID
	.align		4
.L_50:
        /*0290*/ 	.byte	0x04, 0x10
        /*0292*/ 	.short	(.L_52 - .L_51)
.L_51:
        /*0294*/ 	.word	0x00000080
        /*0298*/ 	.word	0x00000001
        /*029c*/ 	.word	0x00000001


	//----- nvinfo : EIATTR_CRS_STACK_SIZE
	.align		4
.L_52:
        /*02a0*/ 	.byte	0x04, 0x1e
        /*02a2*/ 	.short	(.L_54 - .L_53)
.L_53:
        /*02a4*/ 	.word	0x00000000


	//----- nvinfo : EIATTR_CBANK_PARAM_SIZE
	.align		4
.L_54:
        /*02a8*/ 	.byte	0x03, 0x19
        /*02aa*/ 	.short	0x0050


	//----- nvinfo : EIATTR_PARAM_CBANK
	.align		4
        /*02ac*/ 	.byte	0x04, 0x0a
        /*02ae*/ 	.short	(.L_56 - .L_55)
	.align		4
.L_55:
        /*02b0*/ 	.word	index@(.nv.constant0.gluon_tcgen05)
        /*02b4*/ 	.short	0x0380
        /*02b6*/ 	.short	0x0050


	//----- nvinfo : EIATTR_SW_WAR
	.align		4
.L_56:
        /*02b8*/ 	.byte	0x04, 0x36
        /*02ba*/ 	.short	(.L_58 - .L_57)
.L_57:
        /*02bc*/ 	.word	0x00000008
.L_58:


//--------------------- .nv.compat                --------------------------
	.section	.nv.compat,"",@"SHT_CUDA_COMPAT_INFO"
	.align	4
        /*0000*/ 	.byte	0x02, 0x02, 0x02, 0x00, 0x02, 0x05, 0x05, 0x00, 0x02, 0x03, 0x03, 0x00, 0x02, 0x06, 0x01, 0x00


//--------------------- .nv.callgraph             --------------------------
	.section	.nv.callgraph,"",@"SHT_CUDA_CALLGRAPH"
	.align	4
	.sectionentsize	8
	.align		4
        /*0000*/ 	.word	0x00000000
	.align		4
        /*0004*/ 	.word	0xffffffff
	.align		4
        /*0008*/ 	.word	0x00000000
	.align		4
        /*000c*/ 	.word	0xfffffffe
	.align		4
        /*0010*/ 	.word	0x00000000
	.align		4
        /*0014*/ 	.word	0xfffffffd
	.align		4
        /*0018*/ 	.word	0x00000000
	.align		4
        /*001c*/ 	.word	0xfffffffc


//--------------------- .text.gluon_tcgen05       --------------------------
	.section	.text.gluon_tcgen05,"ax",@progbits
	.align	128
        .global         gluon_tcgen05
        .type           gluon_tcgen05,@function
        .size           gluon_tcgen05,(.L_x_77 - gluon_tcgen05)
        .other          gluon_tcgen05,@"STO_CUDA_ENTRY STV_DEFAULT"
gluon_tcgen05:
.text.gluon_tcgen05:
[----:B------:R-:W1:Y:S01]  /*0000*/  LDC R1, c[0x0][0x37c] ;  /* 0x0000df00ff017b82 */ /* 0x000e620000000800 */
[----:B------:R-:W2:Y:S02]  /*0010*/  S2R R0, SR_TID.X ;  /* 0x0000000000007919 */ /* 0x000ea40000002100 */
[----:B--2---:R-:W-:-:S13]  /*0020*/  ISETP.GE.U32.AND P2, PT, R0, 0x20, PT ;  /* 0x000000200000780c */ /* 0x004fda0003f46070 */
[----:B------:R-:W-:Y:S05]  /*0030*/  @P2 BRA `(.L_x_0) ;  /* 0x0000000000b82947 */ /* 0x000fea0003800000 */
[----:B------:R-:W2:Y:S01]  /*0040*/  S2UR UR6, SR_CgaCtaId ;  /* 0x00000000000679c3 */ /* 0x000ea20000008800 */
[----:B------:R-:W-:Y:S01]  /*0050*/  NOP ;  /* 0x0000000000007918 */ /* 0x000fe20000000000 */
[----:B------:R-:W-:Y:S02]  /*0060*/  UMOV UR4, 0x40 ;  /* 0x0000004000047882 */ /* 0x000fe40000000000 */
[----:B--2---:R-:W-:-:S09]  /*0070*/  ULEA UR4, UR6, UR4, 0x18 ;  /* 0x0000000406047291 */ /* 0x004fd2000f8ec0ff */
[----:B------:R-:W2:Y:S01]  /*0080*/  LDS.U8 R2, [UR4] ;  /* 0x00000004ff027984 */ /* 0x000ea20008000000 */
[----:B------:R-:W-:Y:S02]  /*0090*/  UMOV UR4, 0x400 ;  /* 0x0000040000047882 */ /* 0x000fe40000000000 */
[----:B------:R-:W-:Y:S01]  /*00a0*/  ULEA UR4, UR6, UR4, 0x18 ;  /* 0x0000000406047291 */ /* 0x000fe2000f8ec0ff */
[----:B--2---:R-:W-:-:S13]  /*00b0*/  ISETP.NE.AND P0, PT, R2, RZ, PT ;  /* 0x000000ff0200720c */ /* 0x004fda0003f05270 */
[----:B------:R-:W-:Y:S05]  /*00c0*/  @P0 BRA `(.L_x_1) ;  /* 0x00000000007c0947 */ /* 0x000fea0003800000 */
[----:B------:R-:W-:-:S13]  /*00d0*/  ELECT P0, URZ, PT ;  /* 0x0000000000ff782f */ /* 0x000fda0003800000 */
[----:B------:R-:W-:Y:S05]  /*00e0*/  @!P0 BRA `(.L_x_2) ;  /* 0x0000000000848947 */ /* 0x000fea0003800000 */
[----:B------:R-:W-:Y:S01]  /*00f0*/  UMOV UR5, 0x2 ;  /* 0x0000000200057882 */ /* 0x000fe20000000000 */
[----:B------:R-:W-:Y:S02]  /*0100*/  IMAD.MOV.U32 R5, RZ, RZ, 0x1 ;  /* 0x00000001ff057424 */ /* 0x000fe400078e00ff */
[----:B------:R-:W-:Y:S02]  /*0110*/  IMAD.MOV.U32 R3, RZ, RZ, 0x3 ;  /* 0x00000003ff037424 */ /* 0x000fe400078e00ff */
[----:B------:R-:W-:Y:S04]  /*0120*/  DEPBAR.LE SB2, 0x36 ;  /* 0x0000ad800000791a */ /* 0x000fe80000000000 */
[----:B------:R-:W2:Y:S02]  /*0130*/  UTCATOMSWS.FIND_AND_SET.ALIGN UP0, UR5, UR5 ;  /* 0x00000005000575e3 */ /* 0x000ea40008000800 */
[----:B--2---:R-:W-:-:S04]  /*0140*/  PLOP3.LUT P0, PT, PT, PT, UP0, 0x80, 0x8 ;  /* 0x000000000008781c */ /* 0x004fc80003f0f008 */
[----:B------:R-:W-:-:S04]  /*0150*/  SEL R2, RZ, 0xffffffff, !P0 ;  /* 0xffffffffff027807 */ /* 0x000fc80004000000 */
[----:B------:R-:W-:Y:S01]  /*0160*/  ISETP.NE.AND P0, PT, R2, RZ, PT ;  /* 0x000000ff0200720c */ /* 0x000fe20003f05270 */
[----:B------:R-:W-:-:S12]  /*0170*/  IMAD.U32 R2, RZ, RZ, UR5 ;  /* 0x00000005ff027e24 */ /* 0x000fd8000f8e00ff */
[----:B------:R-:W-:Y:S05]  /*0180*/  @P0 BRA `(.L_x_3) ;  /* 0x0000000000240947 */ /* 0x000fea0003800000 */
.L_x_4:
[----:B------:R-:W-:Y:S05]  /*0190*/  NANOSLEEP 0x64 ;  /* 0x000000640000795d */ /* 0x000fea0003800000 */
[----:B------:R-:W-:-:S05]  /*01a0*/  UMOV UR5, 0x2 ;  /* 0x0000000200057882 */ /* 0x000fca0000000000 */
[----:B------:R-:W-:Y:S04]  /*01b0*/  DEPBAR.LE SB2, 0x36 ;  /* 0x0000ad800000791a */ /* 0x000fe80000000000 */
[----:B------:R-:W2:Y:S02]  /*01c0*/  UTCATOMSWS.FIND_AND_SET.ALIGN UP0, UR5, UR5 ;  /* 0x00000005000575e3 */ /* 0x000ea40008000800 */
[----:B--2---:R-:W-:-:S04]  /*01d0*/  PLOP3.LUT P0, PT, PT, PT, UP0, 0x80, 0x8 ;  /* 0x000000000008781c */ /* 0x004fc80003f0f008 */
[----:B------:R-:W-:-:S04]  /*01e0*/  SEL R2, RZ, 0xffffffff, !P0 ;  /* 0xffffffffff027807 */ /* 0x000fc80004000000 */
[----:B------:R-:W-:Y:S01]  /*01f0*/  ISETP.NE.AND P0, PT, R2, RZ, PT ;  /* 0x000000ff0200720c */ /* 0x000fe20003f05270 */
[----:B------:R-:W-:-:S12]  /*0200*/  IMAD.U32 R2, RZ, RZ, UR5 ;  /* 0x00000005ff027e24 */ /* 0x000fd8000f8e00ff */
[----:B------:R-:W-:Y:S05]  /*0210*/  @!P0 BRA `(.L_x_4) ;  /* 0xfffffffc00dc8947 */ /* 0x000fea000383ffff */
.L_x_3:
[C---:B------:R-:W-:Y:S01]  /*0220*/  VIADD R4, R2.reuse, 0x10 ;  /* 0x0000001002047836 */ /* 0x040fe20000000000 */
[----:B------:R-:W-:Y:S01]  /*0230*/  UMOV UR5, 0x50 ;  /* 0x0000005000057882 */ /* 0x000fe20000000000 */
[----:B------:R-:W-:Y:S01]  /*0240*/  SHF.L.U32 R3, R3, R2, RZ ;  /* 0x0000000203037219 */ /* 0x000fe200000006ff */
[----:B------:R-:W-:Y:S01]  /*0250*/  ULEA UR5, UR6, UR5, 0x18 ;  /* 0x0000000506057291 */ /* 0x000fe2000f8ec0ff */
[----:B------:R-:W-:Y:S01]  /*0260*/  IMAD.SHL.U32 R2, R2, 0x20, RZ ;  /* 0x0000002002027824 */ /* 0x000fe200078e00ff */
[----:B------:R-:W-:-:S04]  /*0270*/  SHF.L.U32 R4, R5, R4, RZ ;  /* 0x0000000405047219 */ /* 0x000fc800000006ff */
[----:B------:R-:W-:-:S05]  /*0280*/  LOP3.LUT R3, R4, R3, RZ, 0xfc, !PT ;  /* 0x0000000304037212 */ /* 0x000fca00078efcff */
[----:B------:R2:W-:Y:S04]  /*0290*/  ATOMS.OR RZ, [UR5], R3 ;  /* 0x00000003ffff798c */ /* 0x0005e8000b000005 */
[----:B------:R2:W-:Y:S01]  /*02a0*/  STS [UR4], R2 ;  /* 0x00000002ff007988 */ /* 0x0005e20008000804 */
[----:B------:R-:W-:Y:S05]  /*02b0*/  BRA `(.L_x_2) ;  /* 0x0000000000107947 */ /* 0x000fea0003800000 */
.L_x_1:
[----:B------:R-:W-:Y:S01]  /*02c0*/  IMAD.MOV.U32 R3, RZ, RZ, -0x1 ;  /* 0xffffffffff037424 */ /* 0x000fe200078e00ff */
[----:B------:R-:W-:-:S04]  /*02d0*/  MOV R2, 0x300 ;  /* 0x0000030000027802 */ /* 0x000fc80000000f00 */
[----:B------:R2:W-:Y:S03]  /*02e0*/  STS [UR4], R3 ;  /* 0x00000003ff007988 */ /* 0x0005e60008000804 */
[----:B-12---:R-:W-:Y:S05]  /*02f0*/  CALL.REL.NOINC `($__internal_1_$__cuda_sm10x_tcgen05_guardrail_trap_phase_invalid_during_alloc) ;  /* 0x0000002400387944 */ /* 0x006fea0003c00000 */
.L_x_2:
[----:B------:R-:W-:Y:S05]  /*0300*/  WARPSYNC.ALL ;  /* 0x0000000000007948 */ /* 0x000fea0003800000 */
[----:B------:R-:W-:Y:S01]  /*0310*/  NOP ;  /* 0x0000000000007918 */ /* 0x000fe20000000000 */
.L_x_0:
[----:B------:R-:W3:Y:S08]  /*0320*/  S2UR UR4, SR_CgaCtaId ;  /* 0x00000000000479c3 */ /* 0x000ef00000008800 */
[----:B------:R-:W-:Y:S01]  /*0330*/  BAR.SYNC.DEFER_BLOCKING 0x0 ;  /* 0x0000000000007b1d */ /* 0x000fe20000010000 */
[----:B------:R-:W-:-:S05]  /*0340*/  LOP3.LUT R36, R0, 0x7f, RZ, 0xc0, !PT ;  /* 0x0000007f00247812 */ /* 0x000fca00078ec0ff */
[----:B------:R-:W-:Y:S02]  /*0350*/  UMOV UR8, 0x400 ;  /* 0x0000040000087882 */ /* 0x000fe40000000000 */
[----:B------:R-:W4:Y:S08]  /*0360*/  LDC R8, c[0x0][0x3a0] ;  /* 0x0000e800ff087b82 */ /* 0x000f300000000800 */
[----:B------:R-:W5:Y:S01]  /*0370*/  S2UR UR9, SR_CTAID.Y ;  /* 0x00000000000979c3 */ /* 0x000f620000002600 */
[----:B---3--:R-:W-:-:S09]  /*0380*/  ULEA UR8, UR4, UR8, 0x18 ;  /* 0x0000000804087291 */ /* 0x008fd2000f8ec0ff */
[----:B------:R-:W3:Y:S01]  /*0390*/  LDS R4, [UR8] ;  /* 0x00000008ff047984 */ /* 0x000ee20008000800 */
[----:B------:R-:W-:Y:S06]  /*03a0*/  BAR.SYNC.DEFER_BLOCKING 0x0 ;  /* 0x0000000000007b1d */ /* 0x000fec0000010000 */
[----:B------:R-:W-:Y:S05]  /*03b0*/  @P2 BRA `(.L_x_5) ;  /* 0x0000000000182947 */ /* 0x000fea0003800000 */
[----:B------:R-:W-:Y:S01]  /*03c0*/  ELECT P0, URZ, PT ;  /* 0x0000000000ff782f */ /* 0x000fe20003800000 */
[----:B--2---:R-:W-:Y:S01]  /*03d0*/  IMAD.MOV.U32 R2, RZ, RZ, 0x1 ;  /* 0x00000001ff027424 */ /* 0x004fe200078e00ff */
[----:B------:R-:W-:Y:S01]  /*03e0*/  UMOV UR5, 0x40 ;  /* 0x0000004000057882 */ /* 0x000fe20000000000 */
[----:B------:R-:W-:Y:S01]  /*03f0*/  UVIRTCOUNT.DEALLOC.SMPOOL 0x80 ;  /* 0x000000800000784c */ /* 0x000fe20000000000 */
[----:B------:R-:W-:-:S09]  /*0400*/  ULEA UR5, UR4, UR5, 0x18 ;  /* 0x0000000504057291 */ /* 0x000fd2000f8ec0ff */
[----:B------:R2:W-:Y:S03]  /*0410*/  @P0 STS.U8 [UR5], R2 ;  /* 0x00000002ff000988 */ /* 0x0005e60008000005 */
.L_x_5:
[----:B------:R-:W2:Y:S01]  /*0420*/  S2UR UR4, SR_CTAID.Z ;  /* 0x00000000000479c3 */ /* 0x000ea20000002700 */
[----:B------:R-:W5:Y:S01]  /*0430*/  LDCU UR5, c[0x0][0x370] ;  /* 0x00006e00ff0577ac */ /* 0x000f620008000800 */
[----:B------:R-:W-:Y:S01]  /*0440*/  ISETP.GE.U32.AND P0, PT, R36, 0x20, PT ;  /* 0x000000202400780c */ /* 0x000fe20003f06070 */
[----:B----4-:R-:W-:Y:S01]  /*0450*/  VIADD R5, R8, 0xffffffff ;  /* 0xffffffff08057836 */ /* 0x010fe20000000000 */
[C---:B------:R-:W-:Y:S01]  /*0460*/  ISETP.NE.U32.AND P3, PT, R36.reuse, RZ, PT ;  /* 0x000000ff2400720c */ /* 0x040fe20003f65070 */
[----:B------:R-:W2:Y:S02]  /*0470*/  LDCU UR6, c[0x0][0x374] ;  /* 0x00006e80ff0677ac */ /* 0x000ea40008000800 */
[----:B--2---:R-:W-:Y:S01]  /*0480*/  LEA R3, R36, UR8, 0x2 ;  /* 0x0000000824037c11 */ /* 0x004fe2000f8e10ff */
[----:B------:R-:W-:Y:S01]  /*0490*/  BSSY.RECONVERGENT B0, `(.L_x_6) ;  /* 0x0000015000007945 */ /* 0x000fe20003800200 */
[----:B------:R-:W5:Y:S01]  /*04a0*/  S2UR UR7, SR_CTAID.X ;  /* 0x00000000000779c3 */ /* 0x000f620000002500 */
[----:B------:R-:W2:Y:S01]  /*04b0*/  LDCU.64 UR20, c[0x0][0x3c0] ;  /* 0x00007800ff1477ac */ /* 0x000ea20008000a00 */
[----:B---3--:R-:W-:-:S04]  /*04c0*/  R2UR UR23, R4 ;  /* 0x00000000041772ca */ /* 0x008fc800000e0000 */
[----:B------:R3:W-:Y:S02]  /*04d0*/  @!P0 STS [R3], RZ ;  /* 0x000000ff03008388 */ /* 0x0007e40000000800 */
[----:B------:R-:W4:Y:S01]  /*04e0*/  LDC R2, c[0x0][0x398] ;  /* 0x0000e600ff027b82 */ /* 0x000f220000000800 */
[----:B------:R-:W-:Y:S01]  /*04f0*/  NOP ;  /* 0x0000000000007918 */ /* 0x000fe20000000000 */
[----:B------:R3:W-:Y:S01]  /*0500*/  @!P3 STS [UR8+0x20], R5 ;  /* 0x00002005ff00b988 */ /* 0x0007e20008000808 */
[----:B-----5:R-:W-:-:S04]  /*0510*/  UIMAD UR4, UR4, UR6, UR9 ;  /* 0x00000006040472a4 */ /* 0x020fc8000f8e0209 */
[----:B------:R-:W-:-:S04]  /*0520*/  UIMAD UR4, UR4, UR5, UR7 ;  /* 0x00000005040472a4 */ /* 0x000fc8000f8e0207 */
[----:B------:R-:W-:-:S04]  /*0530*/  UIMAD UR4, UR4, 0x180, URZ ;  /* 0x00000180040478a4 */ /* 0x000fc8000f8e02ff */
[----:B--2---:R-:W-:Y:S01]  /*0540*/  UIADD3 UR24, UP0, UPT, UR4, UR20, URZ ;  /* 0x0000001404187290 */ /* 0x004fe2000ff1e0ff */
[----:B----4-:R-:W-:-:S03]  /*0550*/  VIADD R2, R2, 0xffffffff ;  /* 0xffffffff02027836 */ /* 0x010fc60000000000 */
[----:B------:R-:W-:Y:S01]  /*0560*/  ULEA.HI.X.SX32 UR25, UR4, UR21, 0x1, UP0 ;  /* 0x0000001504197291 */ /* 0x000fe200080f0eff */
[----:B---3--:R-:W-:Y:S11]  /*0570*/  @P3 BRA `(.L_x_7) ;  /* 0x0000000000183947 */ /* 0x008ff60003800000 */
[----:B------:R-:W2:Y:S01]  /*0580*/  LDS R4, [UR8+0x8] ;  /* 0x00000808ff047984 */ /* 0x000ea20008000800 */
[----:B------:R-:W3:Y:S01]  /*0590*/  LDC.64 R10, c[0x0][0x380] ;  /* 0x0000e000ff0a7b82 */ /* 0x000ee20000000a00 */
[----:B------:R-:W-:Y:S02]  /*05a0*/  IMAD.MOV.U32 R7, RZ, RZ, 0x70 ;  /* 0x00000070ff077424 */ /* 0x000fe400078e00ff */
[----:B---3--:R3:W-:Y:S03]  /*05b0*/  STS.64 [UR8], R10 ;  /* 0x0000000aff007988 */ /* 0x0087e60008000a08 */
[----:B--2---:R-:W-:-:S05]  /*05c0*/  LOP3.LUT R4, R4, 0x10, R7, 0xd8, !PT ;  /* 0x0000001004047812 */ /* 0x004fca00078ed807 */
[----:B------:R3:W-:Y:S02]  /*05d0*/  STS [UR8+0x8], R4 ;  /* 0x00000804ff007988 */ /* 0x0007e40008000808 */
.L_x_7:
[----:B------:R-:W-:Y:S05]  /*05e0*/  BSYNC.RECONVERGENT B0 ;  /* 0x0000000000007941 */ /* 0x000fea0003800200 */
.L_x_6:
[----:B------:R-:W-:Y:S04]  /*05f0*/  BSSY.RECONVERGENT B0, `(.L_x_8) ;  /* 0x000000a000007945 */ /* 0x000fe80003800200 */
[----:B------:R-:W-:Y:S05]  /*0600*/  @P3 BRA `(.L_x_9) ;  /* 0x0000000000203947 */ /* 0x000fea0003800000 */
[----:B---3--:R-:W2:Y:S01]  /*0610*/  LDS R4, [UR8+0x34] ;  /* 0x00003408ff047984 */ /* 0x008ea20008000800 */
[----:B------:R-:W-:Y:S02]  /*0620*/  IMAD.MOV.U32 R7, RZ, RZ, 0x3f000000 ;  /* 0x3f000000ff077424 */ /* 0x000fe400078e00ff */
[----:B------:R-:W-:Y:S01]  /*0630*/  @!P3 IMAD.MOV.U32 R6, RZ, RZ, 0x3f ;  /* 0x0000003fff06b424 */ /* 0x000fe200078e00ff */
[----:B------:R-:W3:Y:S02]  /*0640*/  @!P3 LDS R9, [UR8+0x38] ;  /* 0x00003808ff09b984 */ /* 0x000ee40008000800 */
[----:B--2---:R-:W-:Y:S02]  /*0650*/  LOP3.LUT R4, R4, 0xff000000, R7, 0xb8, !PT ;  /* 0xff00000004047812 */ /* 0x004fe400078eb807 */
[----:B---3--:R-:W-:-:S03]  /*0660*/  @!P3 LOP3.LUT R6, R9, 0xff, R6, 0xb8, !PT ;  /* 0x000000ff0906b812 */ /* 0x008fc600078eb806 */
[----:B------:R2:W-:Y:S04]  /*0670*/  STS [UR8+0x34], R4 ;  /* 0x00003404ff007988 */ /* 0x0005e80008000808 */
[----:B------:R2:W-:Y:S02]  /*0680*/  @!P3 STS [UR8+0x38], R6 ;  /* 0x00003806ff00b988 */ /* 0x0005e40008000808 */
.L_x_9:
[----:B------:R-:W-:Y:S05]  /*0690*/  BSYNC.RECONVERGENT B0 ;  /* 0x0000000000007941 */ /* 0x000fea0003800200 */
.L_x_8:
[----:B------:R-:W-:Y:S04]  /*06a0*/  BSSY.RECONVERGENT B0, `(.L_x_10) ;  /* 0x000000a000007945 */ /* 0x000fe80003800200 */
[----:B------:R-:W-:Y:S05]  /*06b0*/  @P3 BRA `(.L_x_11) ;  /* 0x0000000000203947 */ /* 0x000fea0003800000 */
[----:B--23--:R-:W2:Y:S01]  /*06c0*/  LDS R4, [UR8+0x1c] ;  /* 0x00001c08ff047984 */ /* 0x00cea20008000800 */
[----:B------:R-:W3:Y:S03]  /*06d0*/  LDC.64 R10, c[0x0][0x3a8] ;  /* 0x0000ea00ff0a7b82 */ /* 0x000ee60000000a00 */
[----:B------:R4:W-:Y:S01]  /*06e0*/  STS [UR8+0x24], R2 ;  /* 0x00002402ff007988 */ /* 0x0009e20008000808 */
[--C-:B---3--:R-:W-:Y:S02]  /*06f0*/  SHF.R.U32.HI R7, RZ, 0x4, R11.reuse ;  /* 0x00000004ff077819 */ /* 0x108fe4000001160b */
[----:B------:R-:W-:-:S05]  /*0700*/  SHF.R.U64 R6, R10, 0x4, R11 ;  /* 0x000000040a067819 */ /* 0x000fca000000120b */
[----:B------:R4:W-:Y:S01]  /*0710*/  STS [UR8+0xc], R6 ;  /* 0x00000c06ff007988 */ /* 0x0009e20008000808 */
[----:B--2---:R-:W-:-:S05]  /*0720*/  LOP3.LUT R4, R4, 0xf, R7, 0xb8, !PT ;  /* 0x0000000f04047812 */ /* 0x004fca00078eb807 */
[----:B------:R4:W-:Y:S02]  /*0730*/  STS [UR8+0x1c], R4 ;  /* 0x00001c04ff007988 */ /* 0x0009e40008000808 */
.L_x_11:
[----:B------:R-:W-:Y:S05]  /*0740*/  BSYNC.RECONVERGENT B0 ;  /* 0x0000000000007941 */ /* 0x000fea0003800200 */
.L_x_10:
[----:B------:R-:W-:Y:S04]  /*0750*/  BSSY.RECONVERGENT B1, `(.L_x_12) ;  /* 0x000001d000017945 */ /* 0x000fe80003800200 */
[----:B------:R-:W-:Y:S04]  /*0760*/  BSSY.RELIABLE B0, `(.L_x_13) ;  /* 0x0000018000007945 */ /* 0x000fe80003800100 */
[----:B------:R-:W-:Y:S05]  /*0770*/  @P3 BRA `(.L_x_14) ;  /* 0x00000000001c3947 */ /* 0x000fea0003800000 */
[----:B--234-:R-:W2:Y:S02]  /*0780*/  LDS R4, [UR8+0x34] ;  /* 0x00003408ff047984 */ /* 0x01cea40008000800 */
[----:B--2---:R-:W-:-:S05]  /*0790*/  LOP3.LUT R4, R4, 0x7, RZ, 0xb8, !PT ;  /* 0x0000000704047812 */ /* 0x004fca00078eb8ff */
[----:B------:R2:W-:Y:S01]  /*07a0*/  STS [UR8+0x34], R4 ;  /* 0x00003404ff007988 */ /* 0x0005e20008000808 */
[----:B------:R-:W-:Y:S05]  /*07b0*/  @P3 BRA `(.L_x_15) ;  /* 0x00000000001c3947 */ /* 0x000fea0003800000 */
[----:B--2---:R-:W2:Y:S02]  /*07c0*/  LDS R4, [UR8+0x34] ;  /* 0x00003408ff047984 */ /* 0x004ea40008000800 */
[----:B--2---:R-:W-:-:S05]  /*07d0*/  LOP3.LUT R4, R4, 0x38, RZ, 0xb8, !PT ;  /* 0x0000003804047812 */ /* 0x004fca00078eb8ff */
[----:B------:R5:W-:Y:S02]  /*07e0*/  STS [UR8+0x34], R4 ;  /* 0x00003404ff007988 */ /* 0x000be40008000808 */
.L_x_14:
[----:B------:R-:W-:Y:S05]  /*07f0*/  @P3 BRA `(.L_x_16) ;  /* 0x00000000001c3947 */ /* 0x000fea0003800000 */
[----:B--2345:R-:W2:Y:S02]  /*0800*/  LDS R4, [UR8+0x8] ;  /* 0x00000808ff047984 */ /* 0x03cea40008000800 */
[----:B--2---:R-:W-:-:S05]  /*0810*/  LOP3.LUT R4, R4, 0x780, RZ, 0xb8, !PT ;  /* 0x0000078004047812 */ /* 0x004fca00078eb8ff */
[----:B------:R3:W-:Y:S02]  /*0820*/  STS [UR8+0x8], R4 ;  /* 0x00000804ff007988 */ /* 0x0007e40008000808 */
.L_x_15:
[----:B------:R-:W-:Y:S05]  /*0830*/  @P3 BRA `(.L_x_17) ;  /* 0x0000000000283947 */ /* 0x000fea0003800000 */
[----:B--23--:R-:W2:Y:S02]  /*0840*/  LDS R4, [UR8+0x8] ;  /* 0x00000808ff047984 */ /* 0x00cea40008000800 */
[----:B--2---:R-:W-:-:S05]  /*0850*/  LOP3.LUT R4, R4, 0x1800, RZ, 0xb8, !PT ;  /* 0x0000180004047812 */ /* 0x004fca00078eb8ff */
[----:B------:R2:W-:Y:S02]  /*0860*/  STS [UR8+0x8], R4 ;  /* 0x00000804ff007988 */ /* 0x0005e40008000808 */
.L_x_16:
[----:B------:R-:W-:Y:S05]  /*0870*/  @P3 BREAK.RELIABLE B0 ;  /* 0x0000000000003942 */ /* 0x000fea0003800100 */
[----:B------:R-:W-:Y:S05]  /*0880*/  @P3 BRA `(.L_x_18) ;  /* 0x0000000000243947 */ /* 0x000fea0003800000 */
[----:B------:R-:W2:Y:S02]  /*0890*/  LDS R7, [UR8+0x8] ;  /* 0x00000808ff077984 */ /* 0x000ea40008000800 */
[----:B--2345:R-:W-:-:S05]  /*08a0*/  IMAD.MOV.U32 R4, RZ, RZ, 0x6000 ;  /* 0x00006000ff047424 */ /* 0x03cfca00078e00ff */
[----:B------:R-:W-:-:S04]  /*08b0*/  LOP3.LUT R4, R7, 0x4000, R4, 0xd8, !PT ;  /* 0x0000400007047812 */ /* 0x000fc800078ed804 */
[----:B------:R-:W-:-:S05]  /*08c0*/  LOP3.LUT R4, R4, 0x400000, RZ, 0xb8, !PT ;  /* 0x0040000004047812 */ /* 0x000fca00078eb8ff */
[----:B------:R4:W-:Y:S02]  /*08d0*/  STS [UR8+0x8], R4 ;  /* 0x00000804ff007988 */ /* 0x0009e40008000808 */
.L_x_17:
[----:B------:R-:W-:Y:S05]  /*08e0*/  BSYNC.RELIABLE B0 ;  /* 0x0000000000007941 */ /* 0x000fea0003800100 */
.L_x_13:
[----:B--234-:R-:W2:Y:S02]  /*08f0*/  @!P3 LDS R4, [UR8+0x8] ;  /* 0x00000808ff04b984 */ /* 0x01cea40008000800 */
[----:B--2---:R-:W-:-:S05]  /*0900*/  @!P3 LOP3.LUT R4, R4, 0x8000, RZ, 0xb8, !PT ;  /* 0x000080000404b812 */ /* 0x004fca00078eb8ff */
[----:B------:R2:W-:Y:S02]  /*0910*/  @!P3 STS [UR8+0x8], R4 ;  /* 0x00000804ff00b988 */ /* 0x0005e40008000808 */
.L_x_18:
[----:B------:R-:W-:Y:S05]  /*0920*/  BSYNC.RECONVERGENT B1 ;  /* 0x0000000000017941 */ /* 0x000fea0003800200 */
.L_x_12:
[----:B------:R-:W-:Y:S05]  /*0930*/  WARPSYNC.ALL ;  /* 0x0000000000007948 */ /* 0x000fea0003800000 */
[----:B------:R-:W-:Y:S01]  /*0940*/  NOP ;  /* 0x0000000000007918 */ /* 0x000fe20000000000 */
[----:B--2345:R-:W2:Y:S02]  /*0950*/  LDC R4, c[0x0][0x39c] ;  /* 0x0000e700ff047b82 */ /* 0x03cea40000000800 */
[----:B--2---:R-:W-:Y:S01]  /*0960*/  VIADD R4, R4, 0xffffffff ;  /* 0xffffffff04047836 */ /* 0x004fe20000000000 */
[----:B------:R-:W-:Y:S06]  /*0970*/  @P0 BRA `(.L_x_19) ;  /* 0x0000000000300947 */ /* 0x000fec0003800000 */
[----:B------:R-:W2:Y:S01]  /*0980*/  S2R R6, SR_LANEID ;  /* 0x0000000000067919 */ /* 0x000ea20000000000 */
[----:B------:R-:W-:Y:S05]  /*0990*/  WARPSYNC.ALL ;  /* 0x0000000000007948 */ /* 0x000fea0003800000 */
[----:B------:R-:W-:Y:S01]  /*09a0*/  NOP ;  /* 0x0000000000007918 */ /* 0x000fe20000000000 */
[----:B--2---:R-:W-:-:S05]  /*09b0*/  IMAD.SHL.U32 R9, R6, 0x4, RZ ;  /* 0x0000000406097824 */ /* 0x004fca00078e00ff */
[----:B------:R-:W2:Y:S01]  /*09c0*/  LDS R11, [R9+UR8] ;  /* 0x00000008090b7984 */ /* 0x000ea20008000800 */
[----:B------:R-:W-:-:S05]  /*09d0*/  IADD3 R6, P1, PT, R9, UR24, RZ ;  /* 0x0000001809067c10 */ /* 0x000fca000ff3e0ff */
[----:B------:R-:W-:-:S05]  /*09e0*/  IMAD.X R7, RZ, RZ, UR25, P1 ;  /* 0x00000019ff077e24 */ /* 0x000fca00088e06ff */
[----:B--2---:R2:W3:Y:S01]  /*09f0*/  ATOMG.E.EXCH.STRONG.GPU PT, RZ, [R6], R11 ;  /* 0x0000000b06ff73a8 */ /* 0x0044e200041ee100 */
[----:B------:R-:W-:-:S04]  /*0a00*/  DEPBAR {5,4,3,2,1,0} ;  /* 0x0000003f0000791a */ /* 0x000fc80000000000 */
[----:B------:R-:W4:Y:S02]  /*0a10*/  CCTL.E.C.LDCU.IV.DEEP [UR24] ;  /* 0x0000000018007540 */ /* 0x000f240009c08000 */
[----:B----4-:R2:W-:Y:S01]  /*0a20*/  UTMACCTL.IV [UR24] ;  /* 0x00000000180079b9 */ /* 0x0105e20008000000 */
[----:B------:R-:W-:Y:S01]  /*0a30*/  NOP ;  /* 0x0000000000007918 */ /* 0x000fe20000000000 */
.L_x_19:
[----:B------:R-:W-:Y:S05]  /*0a40*/  @P0 BRA `(.L_x_20) ;  /* 0x00000000000c0947 */ /* 0x000fea0003800000 */
[----:B------:R0:W-:Y:S01]  /*0a50*/  UTMACMDFLUSH ;  /* 0x00000000000079b7 */ /* 0x0001e20000000000 */
[----:B------:R-:W-:Y:S05]  /*0a60*/  @P0 BRA `(.L_x_20) ;  /* 0x0000000000040947 */ /* 0x000fea0003800000 */
[----:B------:R-:W-:-:S04]  /*0a70*/  DEPBAR.LE SB0, 0x0 ;  /* 0x000080000000791a */ /* 0x000fc80000000000 */
.L_x_20:
[----:B------:R-:W-:Y:S05]  /*0a80*/  WARPSYNC.ALL ;  /* 0x0000000000007948 */ /* 0x000fea0003800000 */
[----:B------:R-:W-:Y:S01]  /*0a90*/  NOP ;  /* 0x0000000000007918 */ /* 0x000fe20000000000 */
[----:B---3--:R-:W-:Y:S06]  /*0aa0*/  BAR.SYNC.DEFER_BLOCKING 0x0 ;  /* 0x0000000000007b1d */ /* 0x008fec0000010000 */
[----:B------:R-:W-:Y:S02]  /*0ab0*/  BSSY.RECONVERGENT B1, `(.L_x_21) ;  /* 0x000000b000017945 */ /* 0x000fe40003800200 */
[----:B------:R-:W-:Y:S06]  /*0ac0*/  BAR.SYNC.DEFER_BLOCKING 0x0 ;  /* 0x0000000000007b1d */ /* 0x000fec0000010000 */
[----:B------:R3:W-:Y:S01]  /*0ad0*/  @!P0 STS [R3], RZ ;  /* 0x000000ff03008388 */ /* 0x0007e20000000800 */
[----:B------:R-:W-:Y:S01]  /*0ae0*/  NOP ;  /* 0x0000000000007918 */ /* 0x000fe20000000000 */
[----:B------:R-:W-:Y:S05]  /*0af0*/  @P3 BRA `(.L_x_22) ;  /* 0x0000000000183947 */ /* 0x000fea0003800000 */
[----:B--2---:R-:W2:Y:S01]  /*0b00*/  LDS R6, [UR8+0x8] ;  /* 0x00000808ff067984 */ /* 0x004ea20008000800 */
[----:B------:R-:W4:Y:S01]  /*0b10*/  LDC.64 R10, c[0x0][0x388] ;  /* 0x0000e200ff0a7b82 */ /* 0x000f220000000a00 */
[----:B------:R-:W-:Y:S02]  /*0b20*/  IMAD.MOV.U32 R7, RZ, RZ, 0x70 ;  /* 0x00000070ff077424 */ /* 0x000fe400078e00ff */
[----:B----4-:R4:W-:Y:S03]  /*0b30*/  STS.64 [UR8], R10 ;  /* 0x0000000aff007988 */ /* 0x0109e60008000a08 */
[----:B--2---:R-:W-:-:S05]  /*0b40*/  LOP3.LUT R6, R6, 0x10, R7, 0xd8, !PT ;  /* 0x0000001006067812 */ /* 0x004fca00078ed807 */
[----:B------:R4:W-:Y:S02]  /*0b50*/  STS [UR8+0x8], R6 ;  /* 0x00000806ff007988 */ /* 0x0009e40008000808 */
.L_x_22:
[----:B--2---:R-:W-:Y:S05]  /*0b60*/  BSYNC.RECONVERGENT B1 ;  /* 0x0000000000017941 */ /* 0x004fea0003800200 */
.L_x_21:
[----:B------:R-:W-:Y:S04]  /*0b70*/  BSSY.RECONVERGENT B1, `(.L_x_23) ;  /* 0x000000a000017945 */ /* 0x000fe80003800200 */
[----:B------:R-:W-:Y:S05]  /*0b80*/  @P3 BRA `(.L_x_24) ;  /* 0x0000000000203947 */ /* 0x000fea0003800000 */
[----:B----4-:R-:W2:Y:S01]  /*0b90*/  LDS R6, [UR8+0x34] ;  /* 0x00003408ff067984 */ /* 0x010ea20008000800 */
[----:B------:R-:W-:Y:S02]  /*0ba0*/  IMAD.MOV.U32 R9, RZ, RZ, 0x3f000000 ;  /* 0x3f000000ff097424 */ /* 0x000fe400078e00ff */
[----:B------:R-:W-:Y:S01]  /*0bb0*/  @!P3 IMAD.MOV.U32 R10, RZ, RZ, 0x3f ;  /* 0x0000003fff0ab424 */ /* 0x000fe200078e00ff */
[----:B------:R-:W4:Y:S02]  /*0bc0*/  @!P3 LDS R7, [UR8+0x38] ;  /* 0x00003808ff07b984 */ /* 0x000f240008000800 */
[----:B--2---:R-:W-:Y:S02]  /*0bd0*/  LOP3.LUT R6, R6, 0xff000000, R9, 0xb8, !PT ;  /* 0xff00000006067812 */ /* 0x004fe400078eb809 */
[----:B----4-:R-:W-:-:S03]  /*0be0*/  @!P3 LOP3.LUT R7, R7, 0xff, R10, 0xb8, !PT ;  /* 0x000000ff0707b812 */ /* 0x010fc600078eb80a */
[----:B------:R2:W-:Y:S04]  /*0bf0*/  STS [UR8+0x34], R6 ;  /* 0x00003406ff007988 */ /* 0x0005e80008000808 */
[----:B------:R2:W-:Y:S02]  /*0c00*/  @!P3 STS [UR8+0x38], R7 ;  /* 0x00003807ff00b988 */ /* 0x0005e40008000808 */
.L_x_24:
[----:B------:R-:W-:Y:S05]  /*0c10*/  BSYNC.RECONVERGENT B1 ;  /* 0x0000000000017941 */ /* 0x000fea0003800200 */
.L_x_23:
[----:B------:R-:W-:Y:S04]  /*0c20*/  BSSY.RECONVERGENT B1, `(.L_x_25) ;  /* 0x0000004000017945 */ /* 0x000fe80003800200 */
[----:B------:R-:W-:Y:S05]  /*0c30*/  @P3 BRA `(.L_x_26) ;  /* 0x0000000000083947 */ /* 0x000fea0003800000 */
[----:B------:R5:W-:Y:S04]  /*0c40*/  STS [UR8+0x24], R5 ;  /* 0x00002405ff007988 */ /* 0x000be80008000808 */
[----:B------:R5:W-:Y:S02]  /*0c50*/  STS [UR8+0x20], R4 ;  /* 0x00002004ff007988 */ /* 0x000be40008000808 */
.L_x_26:
[----:B------:R-:W-:Y:S05]  /*0c60*/  BSYNC.RECONVERGENT B1 ;  /* 0x0000000000017941 */ /* 0x000fea0003800200 */
.L_x_25:
[----:B------:R-:W-:Y:S04]  /*0c70*/  BSSY.RECONVERGENT B2, `(.L_x_27) ;  /* 0x0000025000027945 */ /* 0x000fe80003800200 */
[----:B------:R-:W-:Y:S04]  /*0c80*/  BSSY.RELIABLE B1, `(.L_x_28) ;  /* 0x0000020000017945 */ /* 0x000fe80003800100 */
[----:B------:R-:W-:Y:S05]  /*0c90*/  @P3 BRA `(.L_x_29) ;  /* 0x00000000002c3947 */ /* 0x000fea0003800000 */
[----:B-----5:R-:W5:Y:S01]  /*0ca0*/  LDS R5, [UR8+0x1c] ;  /* 0x00001c08ff057984 */ /* 0x020f620008000800 */
[----:B--2-4-:R-:W2:Y:S02]  /*0cb0*/  LDC.64 R6, c[0x0][0x3b0] ;  /* 0x0000ec00ff067b82 */ /* 0x014ea40000000a00 */
[--C-:B--2---:R-:W-:Y:S02]  /*0cc0*/  SHF.R.U32.HI R10, RZ, 0x4, R7.reuse ;  /* 0x00000004ff0a7819 */ /* 0x104fe40000011607 */
[----:B------:R-:W-:-:S05]  /*0cd0*/  SHF.R.U64 R6, R6, 0x4, R7 ;  /* 0x0000000406067819 */ /* 0x000fca0000001207 */
[----:B------:R2:W-:Y:S01]  /*0ce0*/  STS [UR8+0xc], R6 ;  /* 0x00000c06ff007988 */ /* 0x0005e20008000808 */
[----:B-----5:R-:W-:-:S05]  /*0cf0*/  LOP3.LUT R5, R5, 0xf, R10, 0xb8, !PT ;  /* 0x0000000f05057812 */ /* 0x020fca00078eb80a */
[----:B------:R2:W-:Y:S01]  /*0d00*/  STS [UR8+0x1c], R5 ;  /* 0x00001c05ff007988 */ /* 0x0005e20008000808 */
[----:B------:R-:W-:Y:S05]  /*0d10*/  @P3 BRA `(.L_x_30) ;  /* 0x00000000001c3947 */ /* 0x000fea0003800000 */
[----:B--2---:R-:W2:Y:S02]  /*0d20*/  LDS R5, [UR8+0x34] ;  /* 0x00003408ff057984 */ /* 0x004ea40008000800 */
[----:B--2---:R-:W-:-:S05]  /*0d30*/  LOP3.LUT R5, R5, 0x7, RZ, 0xb8, !PT ;  /* 0x0000000705057812 */ /* 0x004fca00078eb8ff */
[----:B------:R2:W-:Y:S02]  /*0d40*/  STS [UR8+0x34], R5 ;  /* 0x00003405ff007988 */ /* 0x0005e40008000808 */
.L_x_29:
[----:B------:R-:W-:Y:S05]  /*0d50*/  @P3 BRA `(.L_x_31) ;  /* 0x00000000001c3947 */ /* 0x000fea0003800000 */
[----:B--2--5:R-:W2:Y:S02]  /*0d60*/  LDS R5, [UR8+0x34] ;  /* 0x00003408ff057984 */ /* 0x024ea40008000800 */
[----:B--2---:R-:W-:-:S05]  /*0d70*/  LOP3.LUT R5, R5, 0x38, RZ, 0xb8, !PT ;  /* 0x0000003805057812 */ /* 0x004fca00078eb8ff */
[----:B------:R5:W-:Y:S02]  /*0d80*/  STS [UR8+0x34], R5 ;  /* 0x00003405ff007988 */ /* 0x000be40008000808 */
.L_x_30:
[----:B------:R-:W-:Y:S05]  /*0d90*/  @P3 BRA `(.L_x_32) ;  /* 0x00000000001c3947 */ /* 0x000fea0003800000 */
[----:B--2--5:R-:W2:Y:S02]  /*0da0*/  LDS R5, [UR8+0x8] ;  /* 0x00000808ff057984 */ /* 0x024ea40008000800 */
[----:B--2---:R-:W-:-:S05]  /*0db0*/  LOP3.LUT R5, R5, 0x780, RZ, 0xb8, !PT ;  /* 0x0000078005057812 */ /* 0x004fca00078eb8ff */
[----:B------:R2:W-:Y:S02]  /*0dc0*/  STS [UR8+0x8], R5 ;  /* 0x00000805ff007988 */ /* 0x0005e40008000808 */
.L_x_31:
[----:B------:R-:W-:Y:S05]  /*0dd0*/  @P3 BRA `(.L_x_33) ;  /* 0x0000000000283947 */ /* 0x000fea0003800000 */
[----:B--2--5:R-:W2:Y:S02]  /*0de0*/  LDS R5, [UR8+0x8] ;  /* 0x00000808ff057984 */ /* 0x024ea40008000800 */
[----:B--2---:R-:W-:-:S05]  /*0df0*/  LOP3.LUT R5, R5, 0x1800, RZ, 0xb8, !PT ;  /* 0x0000180005057812 */ /* 0x004fca00078eb8ff */
[----:B------:R2:W-:Y:S02]  /*0e00*/  STS [UR8+0x8], R5 ;  /* 0x00000805ff007988 */ /* 0x0005e40008000808 */
.L_x_32:
[----:B------:R-:W-:Y:S05]  /*0e10*/  @P3 BREAK.RELIABLE B1 ;  /* 0x0000000000013942 */ /* 0x000fea0003800100 */
[----:B------:R-:W-:Y:S05]  /*0e20*/  @P3 BRA `(.L_x_34) ;  /* 0x0000000000243947 */ /* 0x000fea0003800000 */
[----:B--2--5:R-:W2:Y:S01]  /*0e30*/  LDS R5, [UR8+0x8] ;  /* 0x00000808ff057984 */ /* 0x024ea20008000800 */
[----:B----4-:R-:W-:-:S05]  /*0e40*/  IMAD.MOV.U32 R6, RZ, RZ, 0x6000 ;  /* 0x00006000ff067424 */ /* 0x010fca00078e00ff */
[----:B--2---:R-:W-:-:S04]  /*0e50*/  LOP3.LUT R5, R5, 0x4000, R6, 0xd8, !PT ;  /* 0x0000400005057812 */ /* 0x004fc800078ed806 */
[----:B------:R-:W-:-:S05]  /*0e60*/  LOP3.LUT R5, R5, 0x400000, RZ, 0xb8, !PT ;  /* 0x0040000005057812 */ /* 0x000fca00078eb8ff */
[----:B------:R2:W-:Y:S02]  /*0e70*/  STS [UR8+0x8], R5 ;  /* 0x00000805ff007988 */ /* 0x0005e40008000808 */
.L_x_33:
[----:B------:R-:W-:Y:S05]  /*0e80*/  BSYNC.RELIABLE B1 ;  /* 0x0000000000017941 */ /* 0x000fea0003800100 */
.L_x_28:
[----:B--2--5:R-:W2:Y:S02]  /*0e90*/  @!P3 LDS R5, [UR8+0x8] ;  /* 0x00000808ff05b984 */ /* 0x024ea40008000800 */
[----:B--2---:R-:W-:-:S05]  /*0ea0*/  @!P3 LOP3.LUT R5, R5, 0x8000, RZ, 0xb8, !PT ;  /* 0x000080000505b812 */ /* 0x004fca00078eb8ff */
[----:B------:R2:W-:Y:S02]  /*0eb0*/  @!P3 STS [UR8+0x8], R5 ;  /* 0x00000805ff00b988 */ /* 0x0005e40008000808 */
.L_x_34:
[----:B------:R-:W-:Y:S05]  /*0ec0*/  BSYNC.RECONVERGENT B2 ;  /* 0x0000000000027941 */ /* 0x000fea0003800200 */
.L_x_27:
[----:B------:R-:W-:Y:S05]  /*0ed0*/  WARPSYNC.ALL ;  /* 0x0000000000007948 */ /* 0x000fea0003800000 */
[----:B------:R-:W-:Y:S01]  /*0ee0*/  NOP ;  /* 0x0000000000007918 */ /* 0x000fe20000000000 */
[----:B------:R-:W-:-:S04]  /*0ef0*/  UIADD3 UR5, UPT, UPT, UR4, 0x80, URZ ;  /* 0x0000008004057890 */ /* 0x000fc8000fffe0ff */
[----:B------:R-:W-:-:S04]  /*0f00*/  UIADD3 UR26, UP0, UPT, UR5, UR20, URZ ;  /* 0x00000014051a7290 */ /* 0x000fc8000ff1e0ff */
[----:B------:R-:W-:Y:S01]  /*0f10*/  ULEA.HI.X.SX32 UR27, UR5, UR21, 0x1, UP0 ;  /* 0x00000015051b7291 */ /* 0x000fe200080f0eff */
[----:B------:R-:W-:Y:S11]  /*0f20*/  @P0 BRA `(.L_x_35) ;  /* 0x0000000000300947 */ /* 0x000ff60003800000 */
[----:B--2--5:R-:W2:Y:S01]  /*0f30*/  S2R R5, SR_LANEID ;  /* 0x0000000000057919 */ /* 0x024ea20000000000 */
[----:B------:R-:W-:Y:S05]  /*0f40*/  WARPSYNC.ALL ;  /* 0x0000000000007948 */ /* 0x000fea0003800000 */
[----:B------:R-:W-:Y:S01]  /*0f50*/  NOP ;  /* 0x0000000000007918 */ /* 0x000fe20000000000 */
[----:B--2---:R-:W-:-:S05]  /*0f60*/  IMAD.SHL.U32 R9, R5, 0x4, RZ ;  /* 0x0000000405097824 */ /* 0x004fca00078e00ff */
[----:B------:R-:W2:Y:S01]  /*0f70*/  LDS R5, [R9+UR8] ;  /* 0x0000000809057984 */ /* 0x000ea20008000800 */
[----:B----4-:R-:W-:-:S05]  /*0f80*/  IADD3 R6, P1, PT, R9, UR26, RZ ;  /* 0x0000001a09067c10 */ /* 0x010fca000ff3e0ff */
[----:B------:R-:W-:-:S05]  /*0f90*/  IMAD.X R7, RZ, RZ, UR27, P1 ;  /* 0x0000001bff077e24 */ /* 0x000fca00088e06ff */
[----:B--2---:R2:W4:Y:S01]  /*0fa0*/  ATOMG.E.EXCH.STRONG.GPU PT, RZ, [R6], R5 ;  /* 0x0000000506ff73a8 */ /* 0x00452200041ee100 */
[----:B------:R-:W-:-:S04]  /*0fb0*/  DEPBAR {5,4,3,2,1,0} ;  /* 0x0000003f0000791a */ /* 0x000fc80000000000 */
[----:B------:R-:W5:Y:S02]  /*0fc0*/  CCTL.E.C.LDCU.IV.DEEP [UR26] ;  /* 0x000000001a007540 */ /* 0x000f640009c08000 */
[----:B-----5:R2:W-:Y:S01]  /*0fd0*/  UTMACCTL.IV [UR26] ;  /* 0x000000001a0079b9 */ /* 0x0205e20008000000 */
[----:B------:R-:W-:Y:S01]  /*0fe0*/  NOP ;  /* 0x0000000000007918 */ /* 0x000fe20000000000 */
.L_x_35:
[----:B------:R-:W-:Y:S05]  /*0ff0*/  @P0 BRA `(.L_x_36) ;  /* 0x00000000000c0947 */ /* 0x000fea0003800000 */
[----:B------:R0:W-:Y:S01]  /*1000*/  UTMACMDFLUSH ;  /* 0x00000000000079b7 */ /* 0x0001e20000000000 */
[----:B------:R-:W-:Y:S05]  /*1010*/  @P0 BRA `(.L_x_36) ;  /* 0x0000000000040947 */ /* 0x000fea0003800000 */
[----:B------:R-:W-:-:S04]  /*1020*/  DEPBAR.LE SB0, 0x0 ;  /* 0x000080000000791a */ /* 0x000fc80000000000 */
.L_x_36:
[----:B------:R-:W-:Y:S05]  /*1030*/  WARPSYNC.ALL ;  /* 0x0000000000007948 */ /* 0x000fea0003800000 */
[----:B------:R-:W-:Y:S01]  /*1040*/  NOP ;  /* 0x0000000000007918 */ /* 0x000fe20000000000 */
[----:B----4-:R-:W-:Y:S06]  /*1050*/  BAR.SYNC.DEFER_BLOCKING 0x0 ;  /* 0x0000000000007b1d */ /* 0x010fec0000010000 */
[----:B------:R-:W-:Y:S02]  /*1060*/  BSSY.RECONVERGENT B2, `(.L_x_37) ;  /* 0x000000b000027945 */ /* 0x000fe40003800200 */
[----:B------:R-:W-:Y:S06]  /*1070*/  BAR.SYNC.DEFER_BLOCKING 0x0 ;  /* 0x0000000000007b1d */ /* 0x000fec0000010000 */
[----:B------:R4:W-:Y:S01]  /*1080*/  @!P0 STS [R3], RZ ;  /* 0x000000ff03008388 */ /* 0x0009e20000000800 */
[----:B------:R-:W-:Y:S01]  /*1090*/  NOP ;  /* 0x0000000000007918 */ /* 0x000fe20000000000 */
[----:B------:R-:W-:Y:S05]  /*10a0*/  @P3 BRA `(.L_x_38) ;  /* 0x0000000000183947 */ /* 0x000fea0003800000 */
[----:B---34-:R-:W3:Y:S01]  /*10b0*/  LDS R3, [UR8+0x8] ;  /* 0x00000808ff037984 */ /* 0x018ee20008000800 */
[----:B------:R-:W4:Y:S01]  /*10c0*/  LDC.64 R10, c[0x0][0x390] ;  /* 0x0000e400ff0a7b82 */ /* 0x000f220000000a00 */
[----:B--2---:R-:W-:Y:S02]  /*10d0*/  IMAD.MOV.U32 R6, RZ, RZ, 0x70 ;  /* 0x00000070ff067424 */ /* 0x004fe400078e00ff */
[----:B----4-:R2:W-:Y:S03]  /*10e0*/  STS.64 [UR8], R10 ;  /* 0x0000000aff007988 */ /* 0x0105e60008000a08 */
[----:B---3--:R-:W-:-:S05]  /*10f0*/  LOP3.LUT R3, R3, 0x10, R6, 0xd8, !PT ;  /* 0x0000001003037812 */ /* 0x008fca00078ed806 */
[----:B------:R2:W-:Y:S02]  /*1100*/  STS [UR8+0x8], R3 ;  /* 0x00000803ff007988 */ /* 0x0005e40008000808 */
.L_x_38:
[----:B--2---:R-:W-:Y:S05]  /*1110*/  BSYNC.RECONVERGENT B2 ;  /* 0x0000000000027941 */ /* 0x004fea0003800200 */
.L_x_37:
[----:B------:R-:W-:Y:S04]  /*1120*/  BSSY.RECONVERGENT B3, `(.L_x_39) ;  /* 0x0000033000037945 */ /* 0x000fe80003800200 */
[----:B------:R-:W-:Y:S04]  /*1130*/  BSSY.RELIABLE B2, `(.L_x_40) ;  /* 0x000002e000027945 */ /* 0x000fe80003800100 */
[----:B------:R-:W-:Y:S05]  /*1140*/  @P3 BRA `(.L_x_41) ;  /* 0x0000000000243947 */ /* 0x000fea0003800000 */
[----:B---34-:R-:W2:Y:S01]  /*1150*/  LDS R3, [UR8+0x34] ;  /* 0x00003408ff037984 */ /* 0x018ea20008000800 */
[----:B------:R-:W-:-:S05]  /*1160*/  IMAD.MOV.U32 R6, RZ, RZ, 0x3f000000 ;  /* 0x3f000000ff067424 */ /* 0x000fca00078e00ff */
[----:B--2---:R-:W-:-:S05]  /*1170*/  LOP3.LUT R3, R3, 0xff000000, R6, 0xb8, !PT ;  /* 0xff00000003037812 */ /* 0x004fca00078eb806 */
[----:B------:R2:W-:Y:S01]  /*1180*/  STS [UR8+0x34], R3 ;  /* 0x00003403ff007988 */ /* 0x0005e20008000808 */
[----:B------:R-:W-:Y:S05]  /*1190*/  @P3 BRA `(.L_x_42) ;  /* 0x0000000000183947 */ /* 0x000fea0003800000 */
[----:B--2---:R-:W2:Y:S01]  /*11a0*/  LDS R3, [UR8+0x38] ;  /* 0x00003808ff037984 */ /* 0x004ea20008000800 */
[----:B------:R-:W-:-:S05]  /*11b0*/  IMAD.MOV.U32 R6, RZ, RZ, 0x3f ;  /* 0x0000003fff067424 */ /* 0x000fca00078e00ff */
[----:B--2---:R-:W-:-:S05]  /*11c0*/  LOP3.LUT R3, R3, 0xff, R6, 0xb8, !PT ;  /* 0x000000ff03037812 */ /* 0x004fca00078eb806 */
[----:B------:R2:W-:Y:S02]  /*11d0*/  STS [UR8+0x38], R3 ;  /* 0x00003803ff007988 */ /* 0x0005e40008000808 */
.L_x_41:
[----:B------:R-:W-:Y:S05]  /*11e0*/  @P3 BRA `(.L_x_43) ;  /* 0x00000000000c3947 */ /* 0x000fea0003800000 */
[----:B------:R2:W-:Y:S02]  /*11f0*/  STS [UR8+0x20], R4 ;  /* 0x00002004ff007988 */ /* 0x0005e40008000808 */
.L_x_42:
[----:B------:R-:W-:Y:S05]  /*1200*/  @P3 BRA `(.L_x_44) ;  /* 0x0000000000243947 */ /* 0x000fea0003800000 */
[----:B------:R2:W-:Y:S02]  /*1210*/  STS [UR8+0x24], R2 ;  /* 0x00002402ff007988 */ /* 0x0005e40008000808 */
.L_x_43:
[----:B------:R-:W-:Y:S05]  /*1220*/  @P3 BRA `(.L_x_45) ;  /* 0x00000000002c3947 */ /* 0x000fea0003800000 */
[----:B--2---:R-:W2:Y:S01]  /*1230*/  LDS R2, [UR8+0x1c] ;  /* 0x00001c08ff027984 */ /* 0x004ea20008000800 */
[----:B------:R-:W3:Y:S02]  /*1240*/  LDC.64 R6, c[0x0][0x3b8] ;  /* 0x0000ee00ff067b82 */ /* 0x000ee40000000a00 */
[--C-:B---3-5:R-:W-:Y:S02]  /*1250*/  SHF.R.U32.HI R5, RZ, 0x4, R7.reuse ;  /* 0x00000004ff057819 */ /* 0x128fe40000011607 */
[----:B----4-:R-:W-:-:S05]  /*1260*/  SHF.R.U64 R3, R6, 0x4, R7 ;  /* 0x0000000406037819 */ /* 0x010fca0000001207 */
[----:B------:R3:W-:Y:S01]  /*1270*/  STS [UR8+0xc], R3 ;  /* 0x00000c03ff007988 */ /* 0x0007e20008000808 */
[----:B--2---:R-:W-:-:S05]  /*1280*/  LOP3.LUT R2, R2, 0xf, R5, 0xb8, !PT ;  /* 0x0000000f02027812 */ /* 0x004fca00078eb805 */
[----:B------:R3:W-:Y:S02]  /*1290*/  STS [UR8+0x1c], R2 ;  /* 0x00001c02ff007988 */ /* 0x0007e40008000808 */
.L_x_44:
[----:B------:R-:W-:Y:S05]  /*12a0*/  @P3 BRA `(.L_x_46) ;  /* 0x00000000001c3947 */ /* 0x000fea0003800000 */
[----:B---3--:R-:W3:Y:S02]  /*12b0*/  LDS R2, [UR8+0x34] ;  /* 0x00003408ff027984 */ /* 0x008ee40008000800 */
[----:B---3--:R-:W-:-:S05]  /*12c0*/  LOP3.LUT R2, R2, 0x7, RZ, 0xb8, !PT ;  /* 0x0000000702027812 */ /* 0x008fca00078eb8ff */
[----:B------:R3:W-:Y:S02]  /*12d0*/  STS [UR8+0x34], R2 ;  /* 0x00003402ff007988 */ /* 0x0007e40008000808 */
.L_x_45:
[----:B------:R-:W-:Y:S05]  /*12e0*/  @P3 BRA `(.L_x_47) ;  /* 0x00000000001c3947 */ /* 0x000fea0003800000 */
[----:B--23--:R-:W2:Y:S02]  /*12f0*/  LDS R2, [UR8+0x34] ;  /* 0x00003408ff027984 */ /* 0x00cea40008000800 */
[----:B--2---:R-:W-:-:S05]  /*1300*/  LOP3.LUT R2, R2, 0x38, RZ, 0xb8, !PT ;  /* 0x0000003802027812 */ /* 0x004fca00078eb8ff */
[----:B------:R2:W-:Y:S02]  /*1310*/  STS [UR8+0x34], R2 ;  /* 0x00003402ff007988 */ /* 0x0005e40008000808 */
.L_x_46:
[----:B------:R-:W-:Y:S05]  /*1320*/  @P3 BRA `(.L_x_48) ;  /* 0x00000000001c3947 */ /* 0x000fea0003800000 */
[----:B--23--:R-:W2:Y:S02]  /*1330*/  LDS R2, [UR8+0x8] ;  /* 0x00000808ff027984 */ /* 0x00cea40008000800 */
[----:B--2---:R-:W-:-:S05]  /*1340*/  LOP3.LUT R2, R2, 0x780, RZ, 0xb8, !PT ;  /* 0x0000078002027812 */ /* 0x004fca00078eb8ff */
[----:B------:R2:W-:Y:S02]  /*1350*/  STS [UR8+0x8], R2 ;  /* 0x00000802ff007988 */ /* 0x0005e40008000808 */
.L_x_47:
[----:B------:R-:W-:Y:S05]  /*1360*/  @P3 BRA `(.L_x_49) ;  /* 0x0000000000283947 */ /* 0x000fea0003800000 */
[----:B--23--:R-:W2:Y:S02]  /*1370*/  LDS R2, [UR8+0x8] ;  /* 0x00000808ff027984 */ /* 0x00cea40008000800 */
[----:B--2---:R-:W-:-:S05]  /*1380*/  LOP3.LUT R2, R2, 0x1800, RZ, 0xb8, !PT ;  /* 0x0000180002027812 */ /* 0x004fca00078eb8ff */
[----:B------:R2:W-:Y:S02]  /*1390*/  STS [UR8+0x8], R2 ;  /* 0x00000802ff007988 */ /* 0x0005e40008000808 */
.L_x_48:
[----:B------:R-:W-:Y:S05]  /*13a0*/  @P3 BREAK.RELIABLE B2 ;  /* 0x0000000000023942 */ /* 0x000fea0003800100 */
[----:B------:R-:W-:Y:S05]  /*13b0*/  @P3 BRA `(.L_x_50) ;  /* 0x0000000000243947 */ /* 0x000fea0003800000 */
[----:B--23--:R-:W2:Y:S01]  /*13c0*/  LDS R2, [UR8+0x8] ;  /* 0x00000808ff027984 */ /* 0x00cea20008000800 */
[----:B----4-:R-:W-:-:S05]  /*13d0*/  IMAD.MOV.U32 R3, RZ, RZ, 0x6000 ;  /* 0x00006000ff037424 */ /* 0x010fca00078e00ff */
[----:B--2---:R-:W-:-:S04]  /*13e0*/  LOP3.LUT R2, R2, 0x4000, R3, 0xd8, !PT ;  /* 0x0000400002027812 */ /* 0x004fc800078ed803 */
[----:B------:R-:W-:-:S05]  /*13f0*/  LOP3.LUT R2, R2, 0x400000, RZ, 0xb8, !PT ;  /* 0x0040000002027812 */ /* 0x000fca00078eb8ff */
[----:B------:R2:W-:Y:S02]  /*1400*/  STS [UR8+0x8], R2 ;  /* 0x00000802ff007988 */ /* 0x0005e40008000808 */
.L_x_49:
[----:B------:R-:W-:Y:S05]  /*1410*/  BSYNC.RELIABLE B2 ;  /* 0x0000000000027941 */ /* 0x000fea0003800100 */
.L_x_40:
[----:B--23--:R-:W2:Y:S02]  /*1420*/  @!P3 LDS R2, [UR8+0x8] ;  /* 0x00000808ff02b984 */ /* 0x00cea40008000800 */
[----:B--2---:R-:W-:-:S05]  /*1430*/  @!P3 LOP3.LUT R2, R2, 0x8000, RZ, 0xb8, !PT ;  /* 0x000080000202b812 */ /* 0x004fca00078eb8ff */
[----:B------:R2:W-:Y:S02]  /*1440*/  @!P3 STS [UR8+0x8], R2 ;  /* 0x00000802ff00b988 */ /* 0x0005e40008000808 */
.L_x_50:
[----:B------:R-:W-:Y:S05]  /*1450*/  BSYNC.RECONVERGENT B3 ;  /* 0x0000000000037941 */ /* 0x000fea0003800200 */
.L_x_39:
[----:B------:R-:W-:Y:S05]  /*1460*/  WARPSYNC.ALL ;  /* 0x0000000000007948 */ /* 0x000fea0003800000 */
[----:B------:R-:W-:Y:S01]  /*1470*/  NOP ;  /* 0x0000000000007918 */ /* 0x000fe20000000000 */
[----:B------:R-:W-:-:S04]  /*1480*/  UIADD3 UR4, UPT, UPT, UR4, 0x100, URZ ;  /* 0x0000010004047890 */ /* 0x000fc8000fffe0ff */
[----:B------:R-:W-:-:S04]  /*1490*/  UIADD3 UR20, UP0, UPT, UR4, UR20, URZ ;  /* 0x0000001404147290 */ /* 0x000fc8000ff1e0ff */
[----:B------:R-:W-:Y:S01]  /*14a0*/  ULEA.HI.X.SX32 UR21, UR4, UR21, 0x1, UP0 ;  /* 0x0000001504157291 */ /* 0x000fe200080f0eff */
[----:B------:R-:W-:Y:S11]  /*14b0*/  @P0 BRA `(.L_x_51) ;  /* 0x0000000000300947 */ /* 0x000ff60003800000 */
[----:B--23--:R-:W2:Y:S01]  /*14c0*/  S2R R2, SR_LANEID ;  /* 0x0000000000027919 */ /* 0x00cea20000000000 */
[----:B------:R-:W-:Y:S05]  /*14d0*/  WARPSYNC.ALL ;  /* 0x0000000000007948 */ /* 0x000fea0003800000 */
[----:B------:R-:W-:Y:S01]  /*14e0*/  NOP ;  /* 0x0000000000007918 */ /* 0x000fe20000000000 */
[----:B--2---:R-:W-:-:S05]  /*14f0*/  IMAD.SHL.U32 R4, R2, 0x4, RZ ;  /* 0x0000000402047824 */ /* 0x004fca00078e00ff */
[----:B-----5:R-:W2:Y:S01]  /*1500*/  LDS R5, [R4+UR8] ;  /* 0x0000000804057984 */ /* 0x020ea20008000800 */
[----:B------:R-:W-:-:S05]  /*1510*/  IADD3 R2, P1, PT, R4, UR20, RZ ;  /* 0x0000001404027c10 */ /* 0x000fca000ff3e0ff */
[----:B----4-:R-:W-:-:S05]  /*1520*/  IMAD.X R3, RZ, RZ, UR21, P1 ;  /* 0x00000015ff037e24 */ /* 0x010fca00088e06ff */
[----:B--2---:R2:W3:Y:S01]  /*1530*/  ATOMG.E.EXCH.STRONG.GPU PT, RZ, [R2], R5 ;  /* 0x0000000502ff73a8 */ /* 0x0044e200041ee100 */
[----:B------:R-:W-:-:S04]  /*1540*/  DEPBAR {5,4,3,2,1,0} ;  /* 0x0000003f0000791a */ /* 0x000fc80000000000 */
[----:B------:R-:W4:Y:S02]  /*1550*/  CCTL.E.C.LDCU.IV.DEEP [UR20] ;  /* 0x0000000014007540 */ /* 0x000f240009c08000 */
[----:B----4-:R2:W-:Y:S01]  /*1560*/  UTMACCTL.IV [UR20] ;  /* 0x00000000140079b9 */ /* 0x0105e20008000000 */
[----:B------:R-:W-:Y:S01]  /*1570*/  NOP ;  /* 0x0000000000007918 */ /* 0x000fe20000000000 */
.L_x_51:
[----:B------:R-:W-:Y:S05]  /*1580*/  @P0 BRA `(.L_x_52) ;  /* 0x00000000000c0947 */ /* 0x000fea0003800000 */
[----:B------:R0:W-:Y:S01]  /*1590*/  UTMACMDFLUSH ;  /* 0x00000000000079b7 */ /* 0x0001e20000000000 */
[----:B------:R-:W-:Y:S05]  /*15a0*/  @P0 BRA `(.L_x_52) ;  /* 0x0000000000040947 */ /* 0x000fea0003800000 */
[----:B------:R-:W-:-:S04]  /*15b0*/  DEPBAR.LE SB0, 0x0 ;  /* 0x000080000000791a */ /* 0x000fc80000000000 */
.L_x_52:
[----:B------:R-:W-:Y:S05]  /*15c0*/  WARPSYNC.ALL ;  /* 0x0000000000007948 */ /* 0x000fea0003800000 */
[----:B------:R-:W-:Y:S01]  /*15d0*/  NOP ;  /* 0x0000000000007918 */ /* 0x000fe20000000000 */
[----:B---3--:R-:W-:Y:S01]  /*15e0*/  BAR.SYNC.DEFER_BLOCKING 0x0 ;  /* 0x0000000000007b1d */ /* 0x008fe20000010000 */
[----:B--2---:R-:W-:Y:S01]  /*15f0*/  SHF.R.U32.HI R2, RZ, 0x5, R0 ;  /* 0x00000005ff027819 */ /* 0x004fe20000011600 */
[----:B------:R-:W-:Y:S01]  /*1600*/  UIADD3 UR15, UPT, UPT, UR8, 0x4010, URZ ;  /* 0x00004010080f7890 */ /* 0x000fe2000fffe0ff */
[----:B------:R-:W-:Y:S01]  /*1610*/  ISETP.GE.AND P0, PT, R8, 0x1, PT ;  /* 0x000000010800780c */ /* 0x000fe20003f06270 */
[----:B------:R-:W-:Y:S01]  /*1620*/  USHF.L.U32 UR19, UR7, 0x6, URZ ;  /* 0x0000000607137899 */ /* 0x000fe200080006ff */
[----:B------:R-:W-:Y:S01]  /*1630*/  R2UR UR22, R2 ;  /* 0x00000000021672ca */ /* 0x000fe200000e0000 */
[----:B------:R-:W-:Y:S01]  /*1640*/  VOTEU.ALL UP0, P3 ;  /* 0x0000000000ff7886 */ /* 0x000fe20001800000 */
[----:B------:R-:W-:Y:S01]  /*1650*/  UMOV UR4, 0x1 ;  /* 0x0000000100047882 */ /* 0x000fe20000000000 */
[----:B------:R-:W-:Y:S01]  /*1660*/  VOTEU.ALL UP1, P3 ;  /* 0x0000000000ff7886 */ /* 0x000fe20001820000 */
[----:B------:R-:W-:Y:S01]  /*1670*/  USHF.L.U32 UR14, UR9, 0x6, URZ ;  /* 0x00000006090e7899 */ /* 0x000fe200080006ff */
[----:B------:R-:W-:Y:S01]  /*1680*/  BSSY.RECONVERGENT B3, `(.L_x_53) ;  /* 0x0000018000037945 */ /* 0x000fe20003800200 */
[----:B------:R-:W-:-:S04]  /*1690*/  @!UP0 UIADD3 UR10, UPT, UPT, -UR4, 0x100000, URZ ;  /* 0x00100000040a8890 */ /* 0x000fc8000fffe1ff */
[----:B------:R-:W-:Y:S02]  /*16a0*/  @!UP0 USHF.L.U32 UR11, UR10, 0xb, URZ ;  /* 0x0000000b0a0b8899 */ /* 0x000fe400080006ff */
[----:B------:R-:W-:Y:S02]  /*16b0*/  @!UP0 USHF.L.U32 UR10, UR10, 0x1, URZ ;  /* 0x000000010a0a8899 */ /* 0x000fe400080006ff */
[----:B------:R-:W-:-:S04]  /*16c0*/  @!UP0 UIADD3 UR4, UPT, UPT, -UR4, 0x100000, URZ ;  /* 0x0010000004048890 */ /* 0x000fc8000fffe1ff */
[----:B------:R-:W-:Y:S02]  /*16d0*/  @!UP0 USHF.L.U32 UR5, UR4, 0xb, URZ ;  /* 0x0000000b04058899 */ /* 0x000fe400080006ff */
[----:B------:R-:W-:Y:S01]  /*16e0*/  @!UP0 USHF.L.U32 UR4, UR4, 0x1, URZ ;  /* 0x0000000104048899 */ /* 0x000fe200080006ff */
[----:B------:R-:W-:Y:S01]  /*16f0*/  VOTEU.ALL UP0, P3 ;  /* 0x0000000000ff7886 */ /* 0x000fe20001800000 */
[----:B------:R-:W2:Y:S04]  /*1700*/  FENCE.VIEW.ASYNC.S ;  /* 0x00000000000073c6 */ /* 0x000ea80000000000 */
[----:B--2---:R2:W3:Y:S06]  /*1710*/  @!UP0 SYNCS.EXCH.64 URZ, [UR8+0x4000], UR10 ;  /* 0x0040000a08ff85b2 */ /* 0x0044ec0008000100 */
[----:B------:R2:W3:Y:S02]  /*1720*/  @!UP1 SYNCS.EXCH.64 URZ, [UR8+0x4010], UR4 ;  /* 0x0040100408ff95b2 */ /* 0x0004e40008000100 */
[----:B---3--:R-:W-:Y:S06]  /*1730*/  BAR.SYNC.DEFER_BLOCKING 0x0 ;  /* 0x0000000000007b1d */ /* 0x008fec0000010000 */
[----:B------:R-:W-:Y:S05]  /*1740*/  @P3 BRA `(.L_x_54) ;  /* 0x00000000002c3947 */ /* 0x000fea0003800000 */
[----:B--2---:R-:W-:Y:S02]  /*1750*/  UMOV UR4, 0x1 ;  /* 0x0000000100047882 */ /* 0x004fe40000000000 */
[----:B------:R-:W-:-:S04]  /*1760*/  UIADD3 UR10, UPT, UPT, -UR4, 0x100000, URZ ;  /* 0x00100000040a7890 */ /* 0x000fc8000fffe1ff */
[----:B------:R-:W-:Y:S02]  /*1770*/  USHF.L.U32 UR11, UR10, 0xb, URZ ;  /* 0x0000000b0a0b7899 */ /* 0x000fe400080006ff */
[----:B------:R-:W-:Y:S02]  /*1780*/  USHF.L.U32 UR10, UR10, 0x1, URZ ;  /* 0x000000010a0a7899 */ /* 0x000fe400080006ff */
[----:B------:R-:W-:-:S04]  /*1790*/  UIADD3 UR4, UPT, UPT, -UR4, 0x100000, URZ ;  /* 0x0010000004047890 */ /* 0x000fc8000fffe1ff */
[----:B------:R-:W-:Y:S02]  /*17a0*/  USHF.L.U32 UR5, UR4, 0xb, URZ ;  /* 0x0000000b04057899 */ /* 0x000fe400080006ff */
[----:B------:R-:W-:Y:S01]  /*17b0*/  USHF.L.U32 UR4, UR4, 0x1, URZ ;  /* 0x0000000104047899 */ /* 0x000fe200080006ff */
[----:B------:R-:W2:Y:S03]  /*17c0*/  FENCE.VIEW.ASYNC.S ;  /* 0x00000000000073c6 */ /* 0x000ea60000000000 */
[----:B--2---:R3:W2:Y:S08]  /*17d0*/  SYNCS.EXCH.64 URZ, [UR8+0x4008], UR10 ;  /* 0x0040080a08ff75b2 */ /* 0x0046b00008000100 */
[----:B------:R3:W4:Y:S02]  /*17e0*/  SYNCS.EXCH.64 URZ, [UR8+0x4018], UR4 ;  /* 0x0040180408ff75b2 */ /* 0x0007240008000100 */
[----:B---3--:R-:W-:Y:S01]  /*17f0*/  NOP ;  /* 0x0000000000007918 */ /* 0x008fe20000000000 */
.L_x_54:
[----:B--2---:R-:W-:Y:S05]  /*1800*/  BSYNC.RECONVERGENT B3 ;  /* 0x0000000000037941 */ /* 0x004fea0003800200 */
.L_x_53:
[----:B------:R-:W-:Y:S05]  /*1810*/  @!P0 BRA `(.L_x_55) ;  /* 0x00000008001c8947 */ /* 0x000fea0003800000 */
[----:B----4-:R-:W-:Y:S01]  /*1820*/  BAR.SYNC.DEFER_BLOCKING 0x0 ;  /* 0x0000000000007b1d */ /* 0x010fe20000010000 */
[----:B------:R-:W-:Y:S01]  /*1830*/  @!P3 IMAD.MOV.U32 R2, RZ, RZ, 0x2000 ;  /* 0x00002000ff02b424 */ /* 0x000fe200078e00ff */
[----:B------:R-:W-:Y:S02]  /*1840*/  ELECT P1, URZ, PT ;  /* 0x0000000000ff782f */ /* 0x000fe40003820000 */
[----:B------:R-:W-:Y:S02]  /*1850*/  ELECT P0, URZ, PT ;  /* 0x0000000000ff782f */ /* 0x000fe40003800000 */
[C---:B------:R-:W-:Y:S01]  /*1860*/  ISETP.LT.U32.AND P1, PT, R36.reuse, 0x20, P1 ;  /* 0x000000202400780c */ /* 0x040fe20000f21070 */
[----:B------:R-:W-:Y:S01]  /*1870*/  UMOV UR11, UR19 ;  /* 0x00000013000b7c82 */ /* 0x000fe20008000000 */
[----:B------:R-:W-:Y:S01]  /*1880*/  ISETP.LT.U32.AND P0, PT, R36, 0x20, P0 ;  /* 0x000000202400780c */ /* 0x000fe20000701070 */
[----:B------:R-:W-:Y:S01]  /*1890*/  UIADD3 UR4, UPT, UPT, UR8, 0x2000, URZ ;  /* 0x0000200008047890 */ /* 0x000fe2000fffe0ff */
[----:B------:R-:W-:-:S09]  /*18a0*/  UMOV UR6, UR14 ;  /* 0x0000000e00067c82 */ /* 0x000fd20008000000 */
[----:B------:R-:W-:Y:S01]  /*18b0*/  VOTEU.ANY UP0, P1 ;  /* 0x0000000000ff7886 */ /* 0x000fe20000800100 */
[----:B------:R-:W-:Y:S01]  /*18c0*/  VOTEU.ANY UP2, P1 ;  /* 0x0000000000ff7886 */ /* 0x000fe20000840100 */
[----:B------:R-:W-:Y:S01]  /*18d0*/  VOTEU.ANY UP1, P0 ;  /* 0x0000000000ff7886 */ /* 0x000fe20000020100 */
[----:B------:R-:W-:Y:S01]  /*18e0*/  VOTEU.ANY UP3, P0 ;  /* 0x0000000000ff7886 */ /* 0x000fe20000060100 */
[----:B------:R2:W-:Y:S01]  /*18f0*/  @!P3 SYNCS.ARRIVE.TRANS64 RZ, [UR8+0x4000], R2 ;  /* 0x00400002ffffb9a7 */ /* 0x0005e20008000008 */
[----:B------:R3:W-:Y:S06]  /*1900*/  MEMBAR.ALL.CTA ;  /* 0x0000000000007992 */ /* 0x0007ec0000008000 */
[----:B---3--:R-:W3:Y:S01]  /*1910*/  FENCE.VIEW.ASYNC.S ;  /* 0x00000000000073c6 */ /* 0x008ee20000000000 */
[----:B------:R-:W-:Y:S01]  /*1920*/  @UP0 UIADD3 UR9, UPT, UPT, UR8, 0x4000, URZ ;  /* 0x0000400008090890 */ /* 0x000fe2000fffe0ff */
[----:B------:R-:W-:Y:S01]  /*1930*/  @UP0 UMOV UR10, URZ ;  /* 0x000000ff000a0c82 */ /* 0x000fe20008000000 */
[----:B------:R-:W-:Y:S01]  /*1940*/  @UP1 UIADD3 UR5, UPT, UPT, UR8, 0x4000, URZ ;  /* 0x0000400008051890 */ /* 0x000fe2000fffe0ff */
[----:B------:R-:W-:Y:S01]  /*1950*/  @UP1 UMOV UR7, URZ ;  /* 0x000000ff00071c82 */ /* 0x000fe20008000000 */
[----:B------:R-:W-:Y:S01]  /*1960*/  UISETP.NE.U32.AND UP0, UPT, UR22, URZ, UPT ;  /* 0x000000ff1600728c */ /* 0x000fe2000bf05070 */
[----:B---3--:R-:W-:Y:S06]  /*1970*/  BAR.SYNC.DEFER_BLOCKING 0x0 ;  /* 0x0000000000007b1d */ /* 0x008fec0000010000 */
[----:B------:R2:W-:Y:S02]  /*1980*/  @UP2 UTMALDG.2D [UR8], [UR24] ;  /* 0x00000008180025b4 */ /* 0x0005e40008008000 */
[----:B------:R-:W-:Y:S06]  /*1990*/  BAR.SYNC.DEFER_BLOCKING 0x0 ;  /* 0x0000000000007b1d */ /* 0x000fec0000010000 */
[----:B------:R2:W-:Y:S02]  /*19a0*/  @UP3 UTMALDG.2D [UR4], [UR26] ;  /* 0x000000041a0035b4 */ /* 0x0005e40008008000 */
[----:B------:R-:W-:Y:S06]  /*19b0*/  BAR.SYNC.DEFER_BLOCKING 0x0 ;  /* 0x0000000000007b1d */ /* 0x000fec0000010000 */
[----:B------:R-:W3:Y:S02]  /*19c0*/  SYNCS.PHASECHK.TRANS64.TRYWAIT P0, [UR8+0x4000], RZ ;  /* 0x004000ffff0075a7 */ /* 0x000ee40008001108 */
[----:B--23--:R-:W-:Y:S05]  /*19d0*/  @!P0 BRA `(.L_x_56) ;  /* 0x0000000c00448947 */ /* 0x00cfea0003800000 */
.L_x_70:
[----:B------:R-:W-:Y:S05]  /*19e0*/  BRA.U UP0, `(.L_x_57) ;  /* 0x0000000100547547 */ /* 0x000fea000b800000 */
[----:B------:R-:W-:Y:S02]  /*19f0*/  USHF.R.U32.HI UR5, URZ, 0x4, UR8 ;  /* 0x00000004ff057899 */ /* 0x000fe40008011608 */
[----:B------:R-:W-:Y:S02]  /*1a00*/  USHF.R.U32.HI UR6, URZ, 0x4, UR4 ;  /* 0x00000004ff067899 */ /* 0x000fe40008011604 */
[----:B------:R-:W-:Y:S02]  /*1a10*/  USGXT.U32 UR4, UR5, 0xe ;  /* 0x0000000e0504789a */ /* 0x000fe40008000000 */
[----:B------:R-:W-:Y:S01]  /*1a20*/  USGXT.U32 UR6, UR6, 0xe ;  /* 0x0000000e0606789a */ /* 0x000fe20008000000 */
[----:B------:R-:W-:Y:S01]  /*1a30*/  UMOV UR10, 0xfffffffe ;  /* 0xfffffffe000a7882 */ /* 0x000fe20000000000 */
[----:B------:R-:W-:Y:S01]  /*1a40*/  UMOV UR11, 0x7fffbfdf ;  /* 0x7fffbfdf000b7882 */ /* 0x000fe20000000000 */
[----:B------:R-:W-:Y:S01]  /*1a50*/  UMOV UR12, 0xffffff80 ;  /* 0xffffff80000c7882 */ /* 0x000fe20000000000 */
[----:B------:R-:W-:Y:S01]  /*1a60*/  UMOV UR13, 0x7fffbfdf ;  /* 0x7fffbfdf000d7882 */ /* 0x000fe20000000000 */
[----:B------:R-:W-:Y:S01]  /*1a70*/  UMOV UR5, URZ ;  /* 0x000000ff00057c82 */ /* 0x000fe20008000000 */
[----:B------:R-:W-:Y:S01]  /*1a80*/  UMOV UR7, URZ ;  /* 0x000000ff00077c82 */ /* 0x000fe20008000000 */
[----:B------:R-:W-:-:S02]  /*1a90*/  UIADD3.64 UR10, UPT, UPT, UR4, -UR10, URZ ;  /* 0x8000000a040a7297 */ /* 0x000fc4000fffe0ff */
[----:B------:R-:W-:Y:S01]  /*1aa0*/  UIADD3.64 UR12, UPT, UPT, UR6, -UR12, URZ ;  /* 0x8000000c060c7297 */ /* 0x000fe2000fffe0ff */
[----:B------:R-:W-:Y:S01]  /*1ab0*/  UMOV UR16, 0x0 ;  /* 0x0000000000107882 */ /* 0x000fe20000000000 */
[----:B------:R-:W-:Y:S01]  /*1ac0*/  UMOV UR17, 0x4110010 ;  /* 0x0411001000117882 */ /* 0x000fe20000000000 */
[----:B------:R-:W-:Y:S01]  /*1ad0*/  UMOV UR5, 0x80004020 ;  /* 0x8000402000057882 */ /* 0x000fe20000000000 */
[----:B------:R-:W-:Y:S01]  /*1ae0*/  UMOV UR7, 0x80004020 ;  /* 0x8000402000077882 */ /* 0x000fe20000000000 */
[----:B------:R-:W-:Y:S01]  /*1af0*/  UMOV UR28, 0x0 ;  /* 0x00000000001c7882 */ /* 0x000fe20000000000 */
[----:B------:R-:W-:Y:S01]  /*1b00*/  UMOV UR29, 0x4110010 ;  /* 0x04110010001d7882 */ /* 0x000fe20000000000 */
[----:B------:R2:W-:Y:S02]  /*1b10*/  UTCQMMA gdesc[UR4], gdesc[UR6], tmem[UR23], tmem[UR16], idesc[UR17], !UPT ;  /* 0x00ff1006040075ea */ /* 0x0005e4000f800317 */
[----:B------:R2:W-:Y:S01]  /*1b20*/  UTCQMMA gdesc[UR10], gdesc[UR12], tmem[UR23], tmem[UR28], idesc[UR29], UPT ;  /* 0x00ff1c0c0a0075ea */ /* 0x0005e2000b800317 */
[----:B------:R-:W-:-:S02]  /*1b30*/  NOP ;  /* 0x0000000000007918 */ /* 0x000fc40000000000 */
.L_x_57:
[----:B------:R-:W-:Y:S01]  /*1b40*/  ELECT P0, URZ, PT ;  /* 0x0000000000ff782f */ /* 0x000fe20003800000 */
[----:B--2---:R-:W-:Y:S01]  /*1b50*/  UMOV UR4, UR15 ;  /* 0x0000000f00047c82 */ /* 0x004fe20008000000 */
[----:B------:R-:W-:Y:S02]  /*1b60*/  UMOV UR5, URZ ;  /* 0x000000ff00057c82 */ /* 0x000fe40008000000 */
[----:B------:R-:W-:-:S13]  /*1b70*/  ISETP.LT.U32.AND P0, PT, R36, 0x20, P0 ;  /* 0x000000202400780c */ /* 0x000fda0000701070 */
[----:B------:R-:W-:Y:S01]  /*1b80*/  VOTEU.ANY UP0, P0 ;  /* 0x0000000000ff7886 */ /* 0x000fe20000000100 */
[----:B------:R-:W-:Y:S01]  /*1b90*/  VOTEU.ANY UP1, P0 ;  /* 0x0000000000ff7886 */ /* 0x000fe20000020100 */
[----:B------:R-:W-:-:S03]  /*1ba0*/  ISETP.GE.U32.AND P0, PT, R8, 0x41, PT ;  /* 0x000000410800780c */ /* 0x000fc60003f06070 */
[----:B------:R-:W-:Y:S02]  /*1bb0*/  @UP0 UMOV UR4, UR4 ;  /* 0x0000000400040c82 */ /* 0x000fe40008000000 */
[----:B------:R2:W-:Y:S01]  /*1bc0*/  @UP1 UTCBAR [UR4], URZ ;  /* 0x000000ff040013e9 */ /* 0x0005e200080000ff */
[----:B------:R-:W-:Y:S06]  /*1bd0*/  BAR.SYNC.DEFER_BLOCKING 0x0 ;  /* 0x0000000000007b1d */ /* 0x000fec0000010000 */
[----:B------:R-:W3:Y:S02]  /*1be0*/  SYNCS.PHASECHK.TRANS64.TRYWAIT P1, [UR8+0x4010], RZ ;  /* 0x004010ffff0075a7 */ /* 0x000ee40008021108 */
[----:B--23--:R-:W-:Y:S05]  /*1bf0*/  @!P1 BRA `(.L_x_58) ;  /* 0x0000000800c89947 */ /* 0x00cfea0003800000 */
.L_x_71:
[----:B------:R-:W-:Y:S01]  /*1c00*/  UMOV UR4, URZ ;  /* 0x000000ff00047c82 */ /* 0x000fe20008000000 */
[----:B------:R-:W-:Y:S05]  /*1c10*/  @!P0 BRA `(.L_x_55) ;  /* 0x00000004001c8947 */ /* 0x000fea0003800000 */
[----:B------:R-:W2:Y:S01]  /*1c20*/  LDCU UR29, c[0x0][0x3a0] ;  /* 0x00007400ff1d77ac */ /* 0x000ea20008000800 */
[----:B------:R-:W-:Y:S01]  /*1c30*/  UMOV UR9, 0x1 ;  /* 0x0000000100097882 */ /* 0x000fe20000000000 */
[----:B------:R-:W-:-:S05]  /*1c40*/  UMOV UR18, 0x40 ;  /* 0x0000004000127882 */ /* 0x000fca0000000000 */
.L_x_62:
[----:B------:R-:W-:Y:S01]  /*1c50*/  BAR.SYNC.DEFER_BLOCKING 0x0 ;  /* 0x0000000000007b1d */ /* 0x000fe20000010000 */
[----:B------:R-:W-:Y:S01]  /*1c60*/  ULEA UR28, UR9, UR8, 0x3 ;  /* 0x00000008091c7291 */ /* 0x000fe2000f8e18ff */
[----:B------:R-:W-:Y:S01]  /*1c70*/  @!P3 IMAD.MOV.U32 R2, RZ, RZ, 0x2000 ;  /* 0x00002000ff02b424 */ /* 0x000fe200078e00ff */
[----:B------:R-:W-:Y:S01]  /*1c80*/  ELECT P1, URZ, PT ;  /* 0x0000000000ff782f */ /* 0x000fe20003820000 */
[----:B------:R-:W-:-:S03]  /*1c90*/  ULEA UR16, UR9, UR8, 0xc ;  /* 0x0000000809107291 */ /* 0x000fc6000f8e60ff */
[----:B------:R-:W-:Y:S02]  /*1ca0*/  ISETP.LT.U32.AND P1, PT, R36, 0x20, P1 ;  /* 0x000000202400780c */ /* 0x000fe40000f21070 */
[----:B------:R-:W-:Y:S01]  /*1cb0*/  ELECT P0, URZ, PT ;  /* 0x0000000000ff782f */ /* 0x000fe20003800000 */
[----:B------:R-:W-:-:S03]  /*1cc0*/  UIADD3 UR12, UPT, UPT, UR16, 0x2000, URZ ;  /* 0x00002000100c7890 */ /* 0x000fc6000fffe0ff */
[----:B------:R-:W-:Y:S01]  /*1cd0*/  ISETP.LT.U32.AND P0, PT, R36, 0x20, P0 ;  /* 0x000000202400780c */ /* 0x000fe20000701070 */
[----:B------:R-:W-:Y:S01]  /*1ce0*/  UMOV UR15, UR18 ;  /* 0x00000012000f7c82 */ /* 0x000fe20008000000 */
[----:B------:R-:W-:-:S05]  /*1cf0*/  USHF.L.U32 UR5, UR4, 0x1f, URZ ;  /* 0x0000001f04057899 */ /* 0x000fca00080006ff */
[----:B------:R-:W-:Y:S01]  /*1d00*/  VOTEU.ANY UP0, P1 ;  /* 0x0000000000ff7886 */ /* 0x000fe20000800100 */
[----:B------:R3:W-:Y:S01]  /*1d10*/  @!P3 SYNCS.ARRIVE.TRANS64 RZ, [UR28+0x4000], R2 ;  /* 0x00400002ffffb9a7 */ /* 0x0007e2000800001c */
[----:B------:R4:W-:Y:S06]  /*1d20*/  MEMBAR.ALL.CTA ;  /* 0x0000000000007992 */ /* 0x0009ec0000008000 */
[----:B----4-:R-:W4:Y:S01]  /*1d30*/  FENCE.VIEW.ASYNC.S ;  /* 0x00000000000073c6 */ /* 0x010f220000000000 */
[----:B------:R-:W-:Y:S01]  /*1d40*/  @UP0 UIADD3 UR17, UPT, UPT, UR28, 0x4000, URZ ;  /* 0x000040001c110890 */ /* 0x000fe2000fffe0ff */
[----:B----4-:R-:W-:Y:S01]  /*1d50*/  VOTEU.ANY UP0, P1 ;  /* 0x0000000000ff7886 */ /* 0x010fe20000800100 */
[----:B------:R-:W-:Y:S01]  /*1d60*/  VOTEU.ANY UP1, P0 ;  /* 0x0000000000ff7886 */ /* 0x000fe20000020100 */
[----:B---3--:R-:W-:-:S04]  /*1d70*/  IMAD.U32 R2, RZ, RZ, UR5 ;  /* 0x00000005ff027e24 */ /* 0x008fc8000f8e00ff */
[----:B------:R-:W-:Y:S01]  /*1d80*/  @UP1 UIADD3 UR13, UPT, UPT, UR28, 0x4000, URZ ;  /* 0x000040001c0d1890 */ /* 0x000fe2000fffe0ff */
[----:B------:R-:W-:Y:S01]  /*1d90*/  VOTEU.ANY UP1, P0 ;  /* 0x0000000000ff7886 */ /* 0x000fe20000020100 */
[----:B------:R-:W-:Y:S06]  /*1da0*/  BAR.SYNC.DEFER_BLOCKING 0x0 ;  /* 0x0000000000007b1d */ /* 0x000fec0000010000 */
[----:B------:R3:W-:Y:S01]  /*1db0*/  @UP0 UTMALDG.2D [UR16], [UR24] ;  /* 0x00000010180005b4 */ /* 0x0007e20008008000 */
[----:B------:R-:W-:Y:S01]  /*1dc0*/  UISETP.NE.U32.AND UP0, UPT, UR22, URZ, UPT ;  /* 0x000000ff1600728c */ /* 0x000fe2000bf05070 */
[----:B------:R-:W-:Y:S06]  /*1dd0*/  BAR.SYNC.DEFER_BLOCKING 0x0 ;  /* 0x0000000000007b1d */ /* 0x000fec0000010000 */
[----:B------:R3:W-:Y:S02]  /*1de0*/  @UP1 UTMALDG.2D [UR12], [UR26] ;  /* 0x0000000c1a0015b4 */ /* 0x0007e40008008000 */
[----:B------:R-:W-:Y:S06]  /*1df0*/  BAR.SYNC.DEFER_BLOCKING 0x0 ;  /* 0x0000000000007b1d */ /* 0x000fec0000010000 */
[----:B------:R-:W4:Y:S02]  /*1e00*/  SYNCS.PHASECHK.TRANS64.TRYWAIT P0, [UR28+0x4000], R2 ;  /* 0x00400002ff0075a7 */ /* 0x000f24000800111c */
[----:B---34-:R-:W-:Y:S05]  /*1e10*/  @!P0 BRA `(.L_x_59) ;  /* 0x00000008004c8947 */ /* 0x018fea0003800000 */
.L_x_72:
[----:B------:R-:W-:Y:S05]  /*1e20*/  BRA.U UP0, `(.L_x_60) ;  /* 0x00000001004c7547 */ /* 0x000fea000b800000 */
[----:B------:R-:W-:Y:S02]  /*1e30*/  USHF.R.U32.HI UR10, URZ, 0x4, UR16 ;  /* 0x00000004ff0a7899 */ /* 0x000fe40008011610 */
[----:B------:R-:W-:Y:S02]  /*1e40*/  USHF.R.U32.HI UR12, URZ, 0x4, UR12 ;  /* 0x00000004ff0c7899 */ /* 0x000fe4000801160c */
[----:B------:R-:W-:Y:S02]  /*1e50*/  USGXT.U32 UR10, UR10, 0xe ;  /* 0x0000000e0a0a789a */ /* 0x000fe40008000000 */
[----:B------:R-:W-:Y:S02]  /*1e60*/  USGXT.U32 UR12, UR12, 0xe ;  /* 0x0000000e0c0c789a */ /* 0x000fe40008000000 */
[----:B------:R-:W-:Y:S02]  /*1e70*/  UIADD3 UR16, UP0, UPT, UR10, 0x2, URZ ;  /* 0x000000020a107890 */ /* 0x000fe4000ff1e0ff */
[----:B------:R-:W-:Y:S01]  /*1e80*/  UIADD3 UR30, UP1, UPT, UR12, 0x80, URZ ;  /* 0x000000800c1e7890 */ /* 0x000fe2000ff3e0ff */
[----:B------:R-:W-:Y:S01]  /*1e90*/  UMOV UR5, URZ ;  /* 0x000000ff00057c82 */ /* 0x000fe20008000000 */
[----:B------:R-:W-:Y:S01]  /*1ea0*/  UMOV UR6, URZ ;  /* 0x000000ff00067c82 */ /* 0x000fe20008000000 */
[----:B------:R-:W-:-:S02]  /*1eb0*/  UIADD3.X UR17, UPT, UPT, UR5, -0x7fffbfe0, URZ, UP0, !UPT ;  /* 0x8000402005117890 */ /* 0x000fc400087fe4ff */
[----:B------:R-:W-:Y:S01]  /*1ec0*/  UIADD3.X UR31, UPT, UPT, UR6, -0x7fffbfe0, URZ, UP1, !UPT ;  /* 0x80004020061f7890 */ /* 0x000fe20008ffe4ff */
[----:B------:R-:W-:Y:S01]  /*1ed0*/  UMOV UR32, 0x0 ;  /* 0x0000000000207882 */ /* 0x000fe20000000000 */
[----:B------:R-:W-:Y:S01]  /*1ee0*/  UMOV UR33, 0x4110010 ;  /* 0x0411001000217882 */ /* 0x000fe20000000000 */
[----:B------:R-:W-:Y:S01]  /*1ef0*/  UMOV UR11, 0x80004020 ;  /* 0x80004020000b7882 */ /* 0x000fe20000000000 */
[----:B------:R-:W-:Y:S01]  /*1f00*/  UMOV UR13, 0x80004020 ;  /* 0x80004020000d7882 */ /* 0x000fe20000000000 */
[----:B------:R-:W-:Y:S01]  /*1f10*/  UMOV UR6, 0x0 ;  /* 0x0000000000067882 */ /* 0x000fe20000000000 */
[----:B------:R-:W-:Y:S01]  /*1f20*/  UMOV UR7, 0x4110010 ;  /* 0x0411001000077882 */ /* 0x000fe20000000000 */
[----:B------:R3:W-:Y:S02]  /*1f30*/  UTCQMMA gdesc[UR10], gdesc[UR12], tmem[UR23], tmem[UR32], idesc[UR33], UPT ;  /* 0x00ff200c0a0075ea */ /* 0x0007e4000b800317 */
[----:B------:R3:W-:Y:S01]  /*1f40*/  UTCQMMA gdesc[UR16], gdesc[UR30], tmem[UR23], tmem[UR6], idesc[UR7], UPT ;  /* 0x00ff061e100075ea */ /* 0x0007e2000b800317 */
[----:B------:R-:W-:-:S02]  /*1f50*/  NOP ;  /* 0x0000000000007918 */ /* 0x000fc40000000000 */
.L_x_60:
[----:B------:R-:W-:Y:S01]  /*1f60*/  ELECT P0, URZ, PT ;  /* 0x0000000000ff782f */ /* 0x000fe20003800000 */
[----:B---3--:R-:W-:-:S03]  /*1f70*/  UIADD3 UR6, UPT, UPT, UR28, 0x4010, URZ ;  /* 0x000040101c067890 */ /* 0x008fc6000fffe0ff */
[----:B------:R-:W-:Y:S01]  /*1f80*/  ISETP.LT.U32.AND P0, PT, R36, 0x20, P0 ;  /* 0x000000202400780c */ /* 0x000fe20000701070 */
[----:B------:R-:W-:-:S12]  /*1f90*/  UMOV UR7, URZ ;  /* 0x000000ff00077c82 */ /* 0x000fd80008000000 */
[----:B------:R-:W-:Y:S01]  /*1fa0*/  VOTEU.ANY UP0, P0 ;  /* 0x0000000000ff7886 */ /* 0x000fe20000000100 */
[----:B------:R-:W-:-:S04]  /*1fb0*/  VOTEU.ANY UP1, P0 ;  /* 0x0000000000ff7886 */ /* 0x000fc80000020100 */
[----:B------:R-:W-:Y:S02]  /*1fc0*/  @UP0 UMOV UR6, UR6 ;  /* 0x0000000600060c82 */ /* 0x000fe40008000000 */
[----:B------:R3:W-:Y:S01]  /*1fd0*/  @UP1 UTCBAR [UR6], URZ ;  /* 0x000000ff060013e9 */ /* 0x0007e200080000ff */
[----:B------:R-:W-:Y:S06]  /*1fe0*/  BAR.SYNC.DEFER_BLOCKING 0x0 ;  /* 0x0000000000007b1d */ /* 0x000fec0000010000 */
[----:B------:R-:W4:Y:S02]  /*1ff0*/  SYNCS.PHASECHK.TRANS64.TRYWAIT P0, [UR28+0x4010], R2 ;  /* 0x00401002ff0075a7 */ /* 0x000f24000800111c */
[----:B---34-:R-:W-:Y:S05]  /*2000*/  @!P0 BRA `(.L_x_61) ;  /* 0x0000000400dc8947 */ /* 0x018fea0003800000 */
.L_x_73:
[----:B------:R-:W-:Y:S02]  /*2010*/  UIADD3 UR9, UPT, UPT, UR9, 0x1, URZ ;  /* 0x0000000109097890 */ /* 0x000fe4000fffe0ff */
[----:B------:R-:W-:Y:S02]  /*2020*/  UIADD3 UR18, UPT, UPT, UR18, 0x40, URZ ;  /* 0x0000004012127890 */ /* 0x000fe4000fffe0ff */
[----:B------:R-:W-:-:S04]  /*2030*/  UISETP.NE.U32.AND UP0, UPT, UR9, 0x2, UPT ;  /* 0x000000020900788c */ /* 0x000fc8000bf05070 */
[----:B------:R-:W-:Y:S02]  /*2040*/  USEL UR5, URZ, 0x1, UP0 ;  /* 0x00000001ff057887 */ /* 0x000fe40008000000 */
[----:B------:R-:W-:Y:S02]  /*2050*/  USEL UR9, UR9, URZ, UP0 ;  /* 0x000000ff09097287 */ /* 0x000fe40008000000 */
[----:B--2---:R-:W-:Y:S02]  /*2060*/  UISETP.GE.AND UP0, UPT, UR18, UR29, UPT ;  /* 0x0000001d1200728c */ /* 0x004fe4000bf06270 */
[----:B------:R-:W-:-:S07]  /*2070*/  ULOP3.LUT UR4, UR4, UR5, URZ, 0x3c, !UPT ;  /* 0x0000000504047292 */ /* 0x000fce000f8e3cff */
[----:B------:R-:W-:Y:S05]  /*2080*/  BRA.U !UP0, `(.L_x_62) ;  /* 0xfffffff908f07547 */ /* 0x000fea000b83ffff */
.L_x_55:
[----:B----4-:R-:W-:Y:S01]  /*2090*/  BAR.SYNC.DEFER_BLOCKING 0x0 ;  /* 0x0000000000007b1d */ /* 0x010fe20000010000 */
[----:B------:R-:W-:-:S05]  /*20a0*/  IMAD.SHL.U32 R2, R0, 0x20, RZ ;  /* 0x0000002000027824 */ /* 0x000fca00078e00ff */
[----:B------:R-:W-:Y:S04]  /*20b0*/  BSSY.RECONVERGENT B3, `(.L_x_63) ;  /* 0x0000004000037945 */ /* 0x000fe80003800200 */
[----:B------:R-:W-:Y:S05]  /*20c0*/  @P3 BRA `(.L_x_64) ;  /* 0x0000000000083947 */ /* 0x000fea0003800000 */
[----:B------:R-:W2:Y:S02]  /*20d0*/  SYNCS.CCTL.IV [UR8+0x4000] ;  /* 0x00400000ff0079b1 */ /* 0x000ea40008000008 */
[----:B--2---:R-:W2:Y:S02]  /*20e0*/  SYNCS.CCTL.IV [UR8+0x4010] ;  /* 0x00401000ff0079b1 */ /* 0x004ea40008000008 */
.L_x_64:
[----:B------:R-:W-:Y:S05]  /*20f0*/  BSYNC.RECONVERGENT B3 ;  /* 0x0000000000037941 */ /* 0x000fea0003800200 */
.L_x_63:
[----:B--2---:R-:W-:Y:S06]  /*2100*/  BAR.SYNC.DEFER_BLOCKING 0x0 ;  /* 0x0000000000007b1d */ /* 0x004fec0000010000 */
[----:B------:R-:W-:Y:S04]  /*2110*/  BSSY.RECONVERGENT B3, `(.L_x_65) ;  /* 0x0000004000037945 */ /* 0x000fe80003800200 */
[----:B------:R-:W-:Y:S05]  /*2120*/  @P3 BRA `(.L_x_66) ;  /* 0x0000000000083947 */ /* 0x000fea0003800000 */
[----:B------:R-:W2:Y:S02]  /*2130*/  SYNCS.CCTL.IV [UR8+0x4008] ;  /* 0x00400800ff0079b1 */ /* 0x000ea40008000008 */
[----:B--2---:R-:W2:Y:S02]  /*2140*/  SYNCS.CCTL.IV [UR8+0x4018] ;  /* 0x00401800ff0079b1 */ /* 0x004ea40008000008 */
.L_x_66:
[----:B------:R-:W-:Y:S05]  /*2150*/  BSYNC.RECONVERGENT B3 ;  /* 0x0000000000037941 */ /* 0x000fea0003800200 */
.L_x_65:
[----:B------:R-:W-:Y:S01]  /*2160*/  USHF.L.U32 UR22, UR22, 0x15, URZ ;  /* 0x0000001516167899 */ /* 0x000fe200080006ff */
[----:B------:R-:W-:Y:S01]  /*2170*/  IMAD.SHL.U32 R3, R0, 0x8, RZ ;  /* 0x0000000800037824 */ /* 0x000fe200078e00ff */
[----:B------:R-:W-:Y:S01]  /*2180*/  LOP3.LUT R2, R2, 0xc00, RZ, 0xc0, !PT ;  /* 0x00000c0002027812 */ /* 0x000fe200078ec0ff */
[C---:B------:R-:W-:Y:S01]  /*2190*/  IMAD.SHL.U32 R4, R0.reuse, 0x2, RZ ;  /* 0x0000000200047824 */ /* 0x040fe200078e00ff */
[----:B------:R-:W-:Y:S01]  /*21a0*/  ULOP3.LUT UR22, UR22, 0x600000, URZ, 0xc0, !UPT ;  /* 0x0060000016167892 */ /* 0x000fe2000f8ec0ff */
[----:B------:R-:W-:Y:S01]  /*21b0*/  IMAD.SHL.U32 R0, R0, 0x40, RZ ;  /* 0x0000004000007824 */ /* 0x000fe200078e00ff */
[----:B------:R-:W-:Y:S02]  /*21c0*/  LOP3.LUT R3, R2, 0x30, R3, 0xf8, !PT ;  /* 0x0000003002037812 */ /* 0x000fe400078ef803 */
[----:B------:R-:W-:Y:S01]  /*21d0*/  ELECT P0, URZ, PT ;  /* 0x0000000000ff782f */ /* 0x000fe20003800000 */
[----:B------:R-:W-:Y:S01]  /*21e0*/  UIADD3 UR22, UPT, UPT, UR23, UR22, URZ ;  /* 0x0000001617167290 */ /* 0x000fe2000fffe0ff */
[----:B------:R-:W-:Y:S01]  /*21f0*/  LOP3.LUT R3, R3, 0x20, R4, 0x78, !PT ;  /* 0x0000002003037812 */ /* 0x000fe200078e7804 */
[----:B------:R-:W-:Y:S01]  /*2200*/  UMOV UR9, UR14 ;  /* 0x0000000e00097c82 */ /* 0x000fe20008000000 */
[----:B------:R-:W-:Y:S01]  /*2210*/  ISETP.LT.U32.AND P0, PT, R36, 0x20, P0 ;  /* 0x000000202400780c */ /* 0x000fe20000701070 */
[----:B------:R-:W-:Y:S01]  /*2220*/  UMOV UR10, UR19 ;  /* 0x00000013000a7c82 */ /* 0x000fe20008000000 */
[----:B------:R-:W-:-:S04]  /*2230*/  LOP3.LUT R0, R3, 0x3c0, R0, 0xf8, !PT ;  /* 0x000003c003007812 */ /* 0x000fc800078ef800 */
[----:B-----5:R-:W-:Y:S01]  /*2240*/  LDTM.16dp32bit_t0_t15.x32 R4, tmem[UR22] ;  /* 0x00000016000479ee */ /* 0x020fe20008a80000 */
[----:B------:R-:W3:Y:S01]  /*2250*/  LDTM.16dp32bit_t16_t31.x32 R4, tmem[UR22+0x20] ;  /* 0x00002016000479ee */ /* 0x000ee20008aa0000 */
[----:B------:R-:W-:Y:S01]  /*2260*/  LOP3.LUT R2, R0, 0x10, RZ, 0x3c, !PT ;  /* 0x0000001000027812 */ /* 0x000fe200078e3cff */
[----:B------:R-:W-:-:S04]  /*2270*/  NOP ;  /* 0x0000000000007918 */ /* 0x000fc80000000000 */
[----:B---3--:R-:W-:Y:S01]  /*2280*/  VOTEU.ANY UP1, P0 ;  /* 0x0000000000ff7886 */ /* 0x008fe20000020100 */
[----:B------:R-:W-:Y:S01]  /*2290*/  VOTEU.ANY UP0, P0 ;  /* 0x0000000000ff7886 */ /* 0x000fe20000000100 */
[----:B------:R-:W-:Y:S02]  /*22a0*/  F2FP.SATFINITE.E4M3.F32.PACK_AB_MERGE_C R6, R7, R6, RZ ;  /* 0x000000060706723e */ /* 0x000fe400048070ff */
[----:B------:R-:W-:Y:S02]  /*22b0*/  F2FP.SATFINITE.E4M3.F32.PACK_AB_MERGE_C R10, R11, R10, RZ ;  /* 0x0000000a0b0a723e */ /* 0x000fe400048070ff */
[----:B------:R-:W-:Y:S02]  /*22c0*/  F2FP.SATFINITE.E4M3.F32.PACK_AB_MERGE_C R14, R15, R14, RZ ;  /* 0x0000000e0f0e723e */ /* 0x000fe400048070ff */
[----:B------:R-:W-:Y:S02]  /*22d0*/  F2FP.SATFINITE.E4M3.F32.PACK_AB_MERGE_C R7, R19, R18, RZ ;  /* 0x000000121307723e */ /* 0x000fe400048070ff */
[----:B------:R-:W-:-:S02]  /*22e0*/  F2FP.SATFINITE.E4M3.F32.PACK_AB_MERGE_C R22, R23, R22, RZ ;  /* 0x000000161716723e */ /* 0x000fc400048070ff */
[----:B------:R-:W-:Y:S02]  /*22f0*/  F2FP.SATFINITE.E4M3.F32.PACK_AB_MERGE_C R26, R27, R26, RZ ;  /* 0x0000001a1b1a723e */ /* 0x000fe400048070ff */
[----:B------:R-:W-:Y:S02]  /*2300*/  F2FP.SATFINITE.E4M3.F32.PACK_AB_MERGE_C R30, R31, R30, RZ ;  /* 0x0000001e1f1e723e */ /* 0x000fe400048070ff */
[----:B------:R-:W-:Y:S02]  /*2310*/  F2FP.SATFINITE.E4M3.F32.PACK_AB_MERGE_C R34, R35, R34, RZ ;  /* 0x000000222322723e */ /* 0x000fe400048070ff */
[----:B------:R-:W-:Y:S02]  /*2320*/  F2FP.SATFINITE.E4M3.F32.PACK_AB_MERGE_C R4, R5, R4, R6 ;  /* 0x000000040504723e */ /* 0x000fe40004807006 */
[----:B------:R-:W-:Y:S02]  /*2330*/  F2FP.SATFINITE.E4M3.F32.PACK_AB_MERGE_C R5, R9, R8, R10 ;  /* 0x000000080905723e */ /* 0x000fe4000480700a */
[----:B------:R-:W-:-:S02]  /*2340*/  F2FP.SATFINITE.E4M3.F32.PACK_AB_MERGE_C R6, R13, R12, R14 ;  /* 0x0000000c0d06723e */ /* 0x000fc4000480700e */
[----:B------:R-:W-:Y:S02]  /*2350*/  F2FP.SATFINITE.E4M3.F32.PACK_AB_MERGE_C R7, R17, R16, R7 ;  /* 0x000000101107723e */ /* 0x000fe40004807007 */
[----:B------:R-:W-:Y:S02]  /*2360*/  F2FP.SATFINITE.E4M3.F32.PACK_AB_MERGE_C R20, R21, R20, R22 ;  /* 0x000000141514723e */ /* 0x000fe40004807016 */
[----:B------:R-:W-:Y:S01]  /*2370*/  F2FP.SATFINITE.E4M3.F32.PACK_AB_MERGE_C R21, R25, R24, R26 ;  /* 0x000000181915723e */ /* 0x000fe2000480701a */
[----:B--2---:R2:W-:Y:S01]  /*2380*/  STS.128 [R0+UR8], R4 ;  /* 0x0000000400007988 */ /* 0x0045e20008000c08 */
[----:B------:R-:W-:Y:S02]  /*2390*/  F2FP.SATFINITE.E4M3.F32.PACK_AB_MERGE_C R22, R29, R28, R30 ;  /* 0x0000001c1d16723e */ /* 0x000fe4000480701e */
[----:B------:R-:W-:-:S05]  /*23a0*/  F2FP.SATFINITE.E4M3.F32.PACK_AB_MERGE_C R23, R33, R32, R34 ;  /* 0x000000202117723e */ /* 0x000fca0004807022 */
[----:B------:R2:W-:Y:S01]  /*23b0*/  STS.128 [R2+UR8], R20 ;  /* 0x0000001402007988 */ /* 0x0005e20008000c08 */
[----:B------:R3:W-:Y:S06]  /*23c0*/  MEMBAR.ALL.CTA ;  /* 0x0000000000007992 */ /* 0x0007ec0000008000 */
[----:B---3--:R-:W3:Y:S02]  /*23d0*/  FENCE.VIEW.ASYNC.S ;  /* 0x00000000000073c6 */ /* 0x008ee40000000000 */
[----:B---3--:R-:W-:Y:S06]  /*23e0*/  BAR.SYNC.DEFER_BLOCKING 0x0 ;  /* 0x0000000000007b1d */ /* 0x008fec0000010000 */
[----:B------:R2:W-:Y:S01]  /*23f0*/  @UP1 UTMASTG.2D [UR8], [UR20] ;  /* 0x00000008140013b5 */ /* 0x0005e20008008000 */
[----:B------:R0:W-:Y:S01]  /*2400*/  UTMACMDFLUSH ;  /* 0x00000000000079b7 */ /* 0x0001e20000000000 */
[----:B------:R-:W-:-:S04]  /*2410*/  DEPBAR.LE SB0, 0x0 ;  /* 0x000080000000791a */ /* 0x000fc80000000000 */
[----:B------:R-:W-:Y:S08]  /*2420*/  BAR.SYNC.DEFER_BLOCKING 0x0 ;  /* 0x0000000000007b1d */ /* 0x000ff00000010000 */
[----:B------:R-:W-:Y:S06]  /*2430*/  BAR.SYNC.DEFER_BLOCKING 0x0 ;  /* 0x0000000000007b1d */ /* 0x000fec0000010000 */
[----:B--2---:R-:W-:Y:S05]  /*2440*/  @P2 BRA `(.L_x_67) ;  /* 0x0000000000a02947 */ /* 0x004fea0003800000 */
[----:B------:R-:W2:Y:S01]  /*2450*/  S2UR UR5, SR_CgaCtaId ;  /* 0x00000000000579c3 */ /* 0x000ea20000008800 */
[----:B------:R-:W-:Y:S01]  /*2460*/  NOP ;  /* 0x0000000000007918 */ /* 0x000fe20000000000 */
[----:B------:R-:W-:Y:S01]  /*2470*/  UMOV UR4, 0x50 ;  /* 0x0000005000047882 */ /* 0x000fe20000000000 */
[----:B------:R-:W-:Y:S02]  /*2480*/  IMAD.U32 R0, RZ, RZ, UR23 ;  /* 0x00000017ff007e24 */ /* 0x000fe4000f8e00ff */
[----:B------:R-:W-:Y:S02]  /*2490*/  IMAD.MOV.U32 R3, RZ, RZ, 0x3 ;  /* 0x00000003ff037424 */ /* 0x000fe400078e00ff */
[----:B------:R-:W-:Y:S01]  /*24a0*/  IMAD.MOV.U32 R7, RZ, RZ, 0x1 ;  /* 0x00000001ff077424 */ /* 0x000fe200078e00ff */
[----:B------:R-:W-:-:S04]  /*24b0*/  LOP3.LUT R0, R0, 0xffff, RZ, 0xc0, !PT ;  /* 0x0000ffff00007812 */ /* 0x000fc800078ec0ff */
[----:B------:R-:W-:-:S05]  /*24c0*/  SHF.R.U32.HI R0, RZ, 0x5, R0 ;  /* 0x00000005ff007819 */ /* 0x000fca0000011600 */
[----:B------:R-:W-:Y:S01]  /*24d0*/  VIADD R2, R0, 0x10 ;  /* 0x0000001000027836 */ /* 0x000fe20000000000 */
[----:B------:R-:W-:Y:S01]  /*24e0*/  SHF.L.U32 R0, R3, R0, RZ ;  /* 0x0000000003007219 */ /* 0x000fe200000006ff */
[----:B--2---:R-:W-:-:S03]  /*24f0*/  ULEA UR6, UR5, UR4, 0x18 ;  /* 0x0000000405067291 */ /* 0x004fc6000f8ec0ff */
[----:B------:R-:W-:-:S04]  /*2500*/  SHF.L.U32 R3, R7, R2, RZ ;  /* 0x0000000207037219 */ /* 0x000fc800000006ff */
[----:B------:R-:W-:Y:S02]  /*2510*/  LOP3.LUT R0, R3, R0, RZ, 0xfc, !PT ;  /* 0x0000000003007212 */ /* 0x000fe400078efcff */
[----:B------:R-:W2:Y:S02]  /*2520*/  LDS R5, [UR6] ;  /* 0x00000006ff057984 */ /* 0x000ea40008000800 */
[C---:B------:R-:W-:Y:S02]  /*2530*/  LOP3.LUT R2, R0.reuse, 0xffff, RZ, 0xc0, !PT ;  /* 0x0000ffff00027812 */ /* 0x040fe400078ec0ff */
[----:B--2---:R-:W-:-:S04]  /*2540*/  LOP3.LUT R3, R0, 0xffff, R5, 0x80, !PT ;  /* 0x0000ffff00037812 */ /* 0x004fc800078e8005 */
[----:B------:R-:W-:-:S13]  /*2550*/  ISETP.NE.AND P0, PT, R3, R2, PT ;  /* 0x000000020300720c */ /* 0x000fda0003f05270 */
[----:B------:R-:W-:Y:S05]  /*2560*/  @P0 BRA `(.L_x_68) ;  /* 0x0000000000500947 */ /* 0x000fea0003800000 */
[----:B------:R-:W-:Y:S02]  /*2570*/  SHF.R.U32.HI R5, RZ, 0x10, R5 ;  /* 0x00000010ff057819 */ /* 0x000fe40000011605 */
[----:B------:R-:W-:-:S04]  /*2580*/  SHF.R.U32.HI R2, RZ, 0x10, R0 ;  /* 0x00000010ff027819 */ /* 0x000fc80000011600 */
[----:B------:R-:W-:-:S04]  /*2590*/  LOP3.LUT R5, R5, R2, RZ, 0xc0, !PT ;  /* 0x0000000205057212 */ /* 0x000fc800078ec0ff */
[----:B------:R-:W-:-:S13]  /*25a0*/  ISETP.NE.AND P0, PT, R5, R2, PT ;  /* 0x000000020500720c */ /* 0x000fda0003f05270 */
[----:B------:R-:W-:Y:S05]  /*25b0*/  @P0 BRA `(.L_x_69) ;  /* 0x0000000000300947 */ /* 0x000fea0003800000 */
[----:B------:R-:W-:Y:S01]  /*25c0*/  R2UR UR4, R0 ;  /* 0x00000000000472ca */ /* 0x000fe200000e0000 */
[----:B------:R-:W-:Y:S01]  /*25d0*/  VOTEU.ANY UR5, UPT, PT ;  /* 0x0000000000057886 */ /* 0x000fe200038e0100 */
[----:B------:R-:W2:Y:S01]  /*25e0*/  S2R R0, SR_LANEID ;  /* 0x0000000000007919 */ /* 0x000ea20000000000 */
[----:B------:R-:W-:-:S10]  /*25f0*/  UFLO.U32 UR5, UR5 ;  /* 0x00000005000572bd */ /* 0x000fd400080e0000 */
[----:B------:R-:W-:-:S06]  /*2600*/  ULOP3.LUT UR4, URZ, UR4, URZ, 0x33, !UPT ;  /* 0x00000004ff047292 */ /* 0x000fcc000f8e33ff */
[----:B------:R-:W-:-:S04]  /*2610*/  IMAD.U32 R2, RZ, RZ, UR4 ;  /* 0x00000004ff027e24 */ /* 0x000fc8000f8e00ff */
[----:B------:R-:W3:Y:S02]  /*2620*/  REDUX UR7, R2 ;  /* 0x00000000020773c4 */ /* 0x000ee40000000000 */
[----:B------:R4:W-:Y:S01]  /*2630*/  UTCATOMSWS.AND URZ, UR4 ;  /* 0x0000000400ff79e3 */ /* 0x0009e20008000000 */
[----:B--2---:R-:W-:Y:S01]  /*2640*/  ISETP.EQ.U32.AND P0, PT, R0, UR5, PT ;  /* 0x0000000500007c0c */ /* 0x004fe2000bf02070 */
[----:B---3--:R-:W-:-:S12]  /*2650*/  IMAD.U32 R0, RZ, RZ, UR7 ;  /* 0x00000007ff007e24 */ /* 0x008fd8000f8e00ff */
[----:B------:R4:W-:Y:S01]  /*2660*/  @P0 ATOMS.AND RZ, [UR6], R0 ;  /* 0x00000000ffff098c */ /* 0x0009e2000a800006 */
[----:B------:R-:W-:Y:S05]  /*2670*/  BRA `(.L_x_67) ;  /* 0x0000000000147947 */ /* 0x000fea0003800000 */
.L_x_69:
[----:B------:R-:W-:-:S07]  /*2680*/  MOV R2, 0x26a0 ;  /* 0x000026a000027802 */ /* 0x000fce0000000f00 */
[----:B-1----:R-:W-:Y:S05]  /*2690*/  CALL.REL.NOINC `($__internal_0_$__cuda_sm10x_tcgen05_guardrail_trap_col_being_dealloced_not_returned_by_alloc) ;  /* 0x0000000000447944 */ /* 0x002fea0003c00000 */
[----:B------:R-:W-:Y:S05]  /*26a0*/  BRA `(.L_x_67) ;  /* 0x0000000000087947 */ /* 0x000fea0003800000 */
.L_x_68:
[----:B------:R-:W-:-:S07]  /*26b0*/  MOV R2, 0x26d0 ;  /* 0x000026d000027802 */ /* 0x000fce0000000f00 */
[----:B-1----:R-:W-:Y:S05]  /*26c0*/  CALL.REL.NOINC `($__internal_2_$__cuda_sm10x_tcgen05_guardrail_trap_unallocated_columns_being_dealloced) ;  /* 0x0000000000507944 */ /* 0x002fea0003c00000 */
.L_x_67:
[----:B------:R-:W-:Y:S01]  /*26d0*/  NOP ;  /* 0x0000000000007918 */ /* 0x000fe20000000000 */
[----:B----4-:R-:W-:Y:S05]  /*26e0*/  EXIT ;  /* 0x000000000000794d */ /* 0x010fea0003800000 */
.L_x_56:
[----:B------:R-:W2:Y:S02]  /*26f0*/  SYNCS.PHASECHK.TRANS64.TRYWAIT P0, [UR8+0x4000], RZ ;  /* 0x004000ffff0075a7 */ /* 0x000ea40008001108 */
[----:B--2---:R-:W-:Y:S05]  /*2700*/  @!P0 BRA `(.L_x_56) ;  /* 0xfffffffc00f88947 */ /* 0x004fea000383ffff */
[----:B------:R-:W-:Y:S05]  /*2710*/  BRA `(.L_x_70) ;  /* 0xfffffff000b07947 */ /* 0x000fea000383ffff */
.L_x_58:
[----:B------:R-:W2:Y:S02]  /*2720*/  SYNCS.PHASECHK.TRANS64.TRYWAIT P1, [UR8+0x4010], RZ ;  /* 0x004010ffff0075a7 */ /* 0x000ea40008021108 */
[----:B--2---:R-:W-:Y:S05]  /*2730*/  @!P1 BRA `(.L_x_58) ;  /* 0xfffffffc00f89947 */ /* 0x004fea000383ffff */
[----:B------:R-:W-:Y:S05]  /*2740*/  BRA `(.L_x_71) ;  /* 0xfffffff4002c7947 */ /* 0x000fea000383ffff */
.L_x_59:
[----:B------:R-:W3:Y:S02]  /*2750*/  SYNCS.PHASECHK.TRANS64.TRYWAIT P0, [UR28+0x4000], R2 ;  /* 0x00400002ff0075a7 */ /* 0x000ee4000800111c */
[----:B---3--:R-:W-:Y:S05]  /*2760*/  @!P0 BRA `(.L_x_59) ;  /* 0xfffffffc00f88947 */ /* 0x008fea000383ffff */
[----:B------:R-:W-:Y:S05]  /*2770*/  BRA `(.L_x_72) ;  /* 0xfffffff400a87947 */ /* 0x000fea000383ffff */
.L_x_61:
[----:B------:R-:W3:Y:S02]  /*2780*/  SYNCS.PHASECHK.TRANS64.TRYWAIT P0, [UR28+0x4010], R2 ;  /* 0x00401002ff0075a7 */ /* 0x000ee4000800111c */
[----:B---3--:R-:W-:Y:S05]  /*2790*/  @!P0 BRA `(.L_x_61) ;  /* 0xfffffffc00f88947 */ /* 0x008fea000383ffff */
[----:B------:R-:W-:Y:S05]  /*27a0*/  BRA `(.L_x_73) ;  /* 0xfffffff800187947 */ /* 0x000fea000383ffff */
        .weak           $__internal_0_$__cuda_sm10x_tcgen05_guardrail_trap_col_being_dealloced_not_returned_by_alloc
        .type           $__internal_0_$__cuda_sm10x_tcgen05_guardrail_trap_col_being_dealloced_not_returned_by_alloc,@function
        .size           $__internal_0_$__cuda_sm10x_tcgen05_guardrail_trap_col_being_dealloced_not_returned_by_alloc,($__internal_1_$__cuda_sm10x_tcgen05_guardrail_trap_phase_invalid_during_alloc - $__internal_0_$__cuda_sm10x_tcgen05_guardrail_trap_col_being_dealloced_not_returned_by_alloc)
$__internal_0_$__cuda_sm10x_tcgen05_guardrail_trap_col_being_dealloced_not_returned_by_alloc:
[----:B------:R-:W-:Y:S05]  /*27b0*/  BPT.TRAP 0x1 ;  /* 0x000000040000795c */ /* 0x000fea0000300000 */
[----:B------:R-:W-:-:S04]  /*27c0*/  IMAD.MOV.U32 R3, RZ, RZ, 0x0 ;  /* 0x00000000ff037424 */ /* 0x000fc800078e00ff */
[----:B------:R-:W-:Y:S05]  /*27d0*/  RET.REL.NODEC R2 `(gluon_tcgen05) ;  /* 0xffffffd802087950 */ /* 0x000fea0003c3ffff */
        .weak           $__internal_1_$__cuda_sm10x_tcgen05_guardrail_trap_phase_invalid_during_alloc
        .type           $__internal_1_$__cuda_sm10x_tcgen05_guardrail_trap_phase_invalid_during_alloc,@function
        .size           $__internal_1_$__cuda_sm10x_tcgen05_guardrail_trap_phase_invalid_during_alloc,($__internal_2_$__cuda_sm10x_tcgen05_guardrail_trap_unallocated_columns_being_dealloced - $__internal_1_$__cuda_sm10x_tcgen05_guardrail_trap_phase_invalid_during_alloc)
$__internal_1_$__cuda_sm10x_tcgen05_guardrail_trap_phase_invalid_during_alloc:
[----:B------:R-:W-:Y:S05]  /*27e0*/  BPT.TRAP 0x1 ;  /* 0x000000040000795c */ /* 0x000fea0000300000 */
[----:B------:R-:W-:-:S04]  /*27f0*/  IMAD.MOV.U32 R3, RZ, RZ, 0x0 ;  /* 0x00000000ff037424 */ /* 0x000fc800078e00ff */
[----:B------:R-:W-:Y:S05]  /*2800*/  RET.REL.NODEC R2 `(gluon_tcgen05) ;  /* 0xffffffd402fc7950 */ /* 0x000fea0003c3ffff */
        .weak           $__internal_2_$__cuda_sm10x_tcgen05_guardrail_trap_unallocated_columns_being_dealloced
        .type           $__internal_2_$__cuda_sm10x_tcgen05_guardrail_trap_unallocated_columns_being_dealloced,@function
        .size           $__internal_2_$__cuda_sm10x_tcgen05_guardrail_trap_unallocated_columns_being_dealloced,(.L_x_77 - $__internal_2_$__cuda_sm10x_tcgen05_guardrail_trap_unallocated_columns_being_dealloced)
$__internal_2_$__cuda_sm10x_tcgen05_guardrail_trap_unallocated_columns_being_dealloced:
[----:B------:R-:W-:Y:S05]  /*2810*/  BPT.TRAP 0x1 ;  /* 0x000000040000795c */ /* 0x000fea0000300000 */
[----:B------:R-:W-:-:S04]  /*2820*/  IMAD.MOV.U32 R3, RZ, RZ, 0x0 ;  /* 0x00000000ff037424 */ /* 0x000fc800078e00ff */
[----:B------:R-:W-:Y:S05]  /*2830*/  RET.REL.NODEC R2 `(gluon_tcgen05) ;  /* 0xffffffd402f07950 */ /* 0x000fea0003c3ffff */
.L_x_74:
[----:B------:R-:W-:-:S00]  /*2840*/  BRA `(.L_x_74) ;  /* 0xfffffffc00fc7947 */ /* 0x000fc0000383ffff */
[----:B------:R-:W-:-:S00]  /*2850*/  NOP ;  /* 0x0000000000007918 */ /* 0x000fc00000000000 */
        /* <DEDUP_REMOVED lines=10> */
.L_x_77:


//--------------------- .nv.shared.gluon_tcgen05  --------------------------
	.section	.nv.shared.gluon_tcgen05,"aw",@nobits
	.sectionflags	@""
	.align	16
	.zero		1024


//--------------------- .nv.shared.reserved.0     --------------------------
	.section	.nv.shared.reserved.0,"aw",@nobits
	.align	8
	.weak		__nv_reservedSMEM_offset_0_alias
	.size		__nv_reservedSMEM_offset_0_alias, 0, 64
	.other		__nv_reservedSMEM_offset_0_alias,@"STO_CUDA_RESERVED_SHARED STV_DEFAULT"
__nv_reservedSMEM_offset_0_alias:
	.zero		0
.nv.shared.reserved.0:
	.zero		64
	.weak		__nv_reservedSMEM_allocation_phase
	.type		__nv_reservedSMEM_allocation_phase,@object
	.size		__nv_reservedSMEM_allocation_phase,(.L_0 - __nv_reservedSMEM_allocation_phase)
__nv_reservedSMEM_allocation_phase:
	.zero		1
.L_0:
	.zero		7
	.weak		__nv_reservedSMEM_devtool_atexit_pc
	.type		__nv_reservedSMEM_devtool_atexit_pc,@object
	.size		__nv_reservedSMEM_devtool_atexit_pc,(__nv_reservedSMEM_allocation_mask - __nv_reservedSMEM_devtool_atexit_pc)
__nv_reservedSMEM_devtool_atexit_pc:
	.zero		8
	.weak		__nv_reservedSMEM_allocation_mask
	.type		__nv_reservedSMEM_allocation_mask,@object
	.size		__nv_reservedSMEM_allocation_mask,(.L_2 - __nv_reservedSMEM_allocation_mask)
__nv_reservedSMEM_allocation_mask:
	.zero		4
.L_2:


//--------------------- .nv.constant0.gluon_tcgen05 --------------------------
	.section	.nv.constant0.gluon_tcgen05,"a",@progbits
	.sectionflags	@""
	.align	4
.nv.constant0.gluon_tcgen05:
	.zero		976


//--------------------- SYMBOLS --------------------------

	.type		.nv.reservedSmem.offset0,@object
	.size		.nv.reservedSmem.offset0,0x4
	.type		.nv.reservedSmem.cap,@object
	.size		.nv.reservedSmem.cap,0x4
